//
// Generated by NVIDIA NVVM Compiler
//
// Compiler Build ID: CL-36424714
// Cuda compilation tools, release 13.0, V13.0.88
// Based on NVVM 20.0.0
//

.version 9.0
.target sm_100
.address_size 64

	// .globl	_Z9oneVertexiidiiPKiS0_S0_Pd
// _ZZ9oneVertexiidiiPKiS0_S0_PdE1r has been demoted

.visible .entry _Z9oneVertexiidiiPKiS0_S0_Pd(
	.param .u32 _Z9oneVertexiidiiPKiS0_S0_Pd_param_0,
	.param .u32 _Z9oneVertexiidiiPKiS0_S0_Pd_param_1,
	.param .f64 _Z9oneVertexiidiiPKiS0_S0_Pd_param_2,
	.param .u32 _Z9oneVertexiidiiPKiS0_S0_Pd_param_3,
	.param .u32 _Z9oneVertexiidiiPKiS0_S0_Pd_param_4,
	.param .u64 .ptr .align 1 _Z9oneVertexiidiiPKiS0_S0_Pd_param_5,
	.param .u64 .ptr .align 1 _Z9oneVertexiidiiPKiS0_S0_Pd_param_6,
	.param .u64 .ptr .align 1 _Z9oneVertexiidiiPKiS0_S0_Pd_param_7,
	.param .u64 .ptr .align 1 _Z9oneVertexiidiiPKiS0_S0_Pd_param_8
)
{
	.reg .pred 	%p<20>;
	.reg .b32 	%r<153>;
	.reg .b64 	%rd<82>;
	.reg .b64 	%fd<83>;
	// demoted variable
	.shared .align 4 .b8 _ZZ9oneVertexiidiiPKiS0_S0_PdE1r[4096];
	ld.param.u32 	%r32, [_Z9oneVertexiidiiPKiS0_S0_Pd_param_0];
	ld.param.u32 	%r33, [_Z9oneVertexiidiiPKiS0_S0_Pd_param_1];
	ld.param.f64 	%fd1, [_Z9oneVertexiidiiPKiS0_S0_Pd_param_2];
	ld.param.u32 	%r34, [_Z9oneVertexiidiiPKiS0_S0_Pd_param_3];
	ld.param.u32 	%r35, [_Z9oneVertexiidiiPKiS0_S0_Pd_param_4];
	ld.param.u64 	%rd5, [_Z9oneVertexiidiiPKiS0_S0_Pd_param_5];
	ld.param.u64 	%rd6, [_Z9oneVertexiidiiPKiS0_S0_Pd_param_6];
	ld.param.u64 	%rd7, [_Z9oneVertexiidiiPKiS0_S0_Pd_param_7];
	ld.param.u64 	%rd8, [_Z9oneVertexiidiiPKiS0_S0_Pd_param_8];
	cvta.to.global.u64 	%rd1, %rd7;
	cvta.to.global.u64 	%rd2, %rd5;
	cvta.to.global.u64 	%rd3, %rd8;
	cvta.to.global.u64 	%rd9, %rd6;
	mov.u32 	%r1, %tid.x;
	mul.wide.s32 	%rd10, %r32, 4;
	add.s64 	%rd11, %rd9, %rd10;
	ld.global.u32 	%r2, [%rd11];
	add.s32 	%r144, %r2, %r1;
	ld.global.u32 	%r4, [%rd11+4];
	setp.ge.s32 	%p1, %r144, %r4;
	mov.b32 	%r152, 0;
	@%p1 bra 	$L__BB0_12;
	mul.lo.s32 	%r5, %r35, %r33;
	add.s32 	%r39, %r144, 1024;
	max.s32 	%r40, %r4, %r39;
	not.b32 	%r41, %r1;
	add.s32 	%r42, %r40, %r41;
	sub.s32 	%r6, %r42, %r2;
	shr.u32 	%r43, %r6, 10;
	add.s32 	%r7, %r43, 1;
	and.b32  	%r8, %r7, 7;
	setp.lt.u32 	%p2, %r6, 7168;
	mov.b32 	%r152, 0;
	@%p2 bra 	$L__BB0_4;
	and.b32  	%r45, %r7, 8388600;
	neg.s32 	%r140, %r45;
	add.s64 	%rd4, %rd2, 16384;
	mov.b32 	%r152, 0;
$L__BB0_3:
	.pragma "nounroll";
	mul.wide.s32 	%rd12, %r144, 4;
	add.s64 	%rd13, %rd4, %rd12;
	ld.global.u32 	%r46, [%rd13+-16384];
	add.s32 	%r47, %r46, %r5;
	mul.wide.s32 	%rd14, %r47, 8;
	add.s64 	%rd15, %rd3, %rd14;
	ld.global.f64 	%fd2, [%rd15];
	mul.wide.s32 	%rd16, %r46, 4;
	add.s64 	%rd17, %rd1, %rd16;
	ld.global.u32 	%r48, [%rd17];
	cvt.rn.f64.s32 	%fd3, %r48;
	div.rn.f64 	%fd4, %fd2, %fd3;
	cvt.rn.f64.s32 	%fd5, %r152;
	add.f64 	%fd6, %fd4, %fd5;
	cvt.rzi.s32.f64 	%r49, %fd6;
	ld.global.u32 	%r50, [%rd13+-12288];
	add.s32 	%r51, %r50, %r5;
	mul.wide.s32 	%rd18, %r51, 8;
	add.s64 	%rd19, %rd3, %rd18;
	ld.global.f64 	%fd7, [%rd19];
	mul.wide.s32 	%rd20, %r50, 4;
	add.s64 	%rd21, %rd1, %rd20;
	ld.global.u32 	%r52, [%rd21];
	cvt.rn.f64.s32 	%fd8, %r52;
	div.rn.f64 	%fd9, %fd7, %fd8;
	cvt.rn.f64.s32 	%fd10, %r49;
	add.f64 	%fd11, %fd9, %fd10;
	cvt.rzi.s32.f64 	%r53, %fd11;
	ld.global.u32 	%r54, [%rd13+-8192];
	add.s32 	%r55, %r54, %r5;
	mul.wide.s32 	%rd22, %r55, 8;
	add.s64 	%rd23, %rd3, %rd22;
	ld.global.f64 	%fd12, [%rd23];
	mul.wide.s32 	%rd24, %r54, 4;
	add.s64 	%rd25, %rd1, %rd24;
	ld.global.u32 	%r56, [%rd25];
	cvt.rn.f64.s32 	%fd13, %r56;
	div.rn.f64 	%fd14, %fd12, %fd13;
	cvt.rn.f64.s32 	%fd15, %r53;
	add.f64 	%fd16, %fd14, %fd15;
	cvt.rzi.s32.f64 	%r57, %fd16;
	ld.global.u32 	%r58, [%rd13+-4096];
	add.s32 	%r59, %r58, %r5;
	mul.wide.s32 	%rd26, %r59, 8;
	add.s64 	%rd27, %rd3, %rd26;
	ld.global.f64 	%fd17, [%rd27];
	mul.wide.s32 	%rd28, %r58, 4;
	add.s64 	%rd29, %rd1, %rd28;
	ld.global.u32 	%r60, [%rd29];
	cvt.rn.f64.s32 	%fd18, %r60;
	div.rn.f64 	%fd19, %fd17, %fd18;
	cvt.rn.f64.s32 	%fd20, %r57;
	add.f64 	%fd21, %fd19, %fd20;
	cvt.rzi.s32.f64 	%r61, %fd21;
	ld.global.u32 	%r62, [%rd13];
	add.s32 	%r63, %r62, %r5;
	mul.wide.s32 	%rd30, %r63, 8;
	add.s64 	%rd31, %rd3, %rd30;
	ld.global.f64 	%fd22, [%rd31];
	mul.wide.s32 	%rd32, %r62, 4;
	add.s64 	%rd33, %rd1, %rd32;
	ld.global.u32 	%r64, [%rd33];
	cvt.rn.f64.s32 	%fd23, %r64;
	div.rn.f64 	%fd24, %fd22, %fd23;
	cvt.rn.f64.s32 	%fd25, %r61;
	add.f64 	%fd26, %fd24, %fd25;
	cvt.rzi.s32.f64 	%r65, %fd26;
	ld.global.u32 	%r66, [%rd13+4096];
	add.s32 	%r67, %r66, %r5;
	mul.wide.s32 	%rd34, %r67, 8;
	add.s64 	%rd35, %rd3, %rd34;
	ld.global.f64 	%fd27, [%rd35];
	mul.wide.s32 	%rd36, %r66, 4;
	add.s64 	%rd37, %rd1, %rd36;
	ld.global.u32 	%r68, [%rd37];
	cvt.rn.f64.s32 	%fd28, %r68;
	div.rn.f64 	%fd29, %fd27, %fd28;
	cvt.rn.f64.s32 	%fd30, %r65;
	add.f64 	%fd31, %fd29, %fd30;
	cvt.rzi.s32.f64 	%r69, %fd31;
	ld.global.u32 	%r70, [%rd13+8192];
	add.s32 	%r71, %r70, %r5;
	mul.wide.s32 	%rd38, %r71, 8;
	add.s64 	%rd39, %rd3, %rd38;
	ld.global.f64 	%fd32, [%rd39];
	mul.wide.s32 	%rd40, %r70, 4;
	add.s64 	%rd41, %rd1, %rd40;
	ld.global.u32 	%r72, [%rd41];
	cvt.rn.f64.s32 	%fd33, %r72;
	div.rn.f64 	%fd34, %fd32, %fd33;
	cvt.rn.f64.s32 	%fd35, %r69;
	add.f64 	%fd36, %fd34, %fd35;
	cvt.rzi.s32.f64 	%r73, %fd36;
	ld.global.u32 	%r74, [%rd13+12288];
	add.s32 	%r75, %r74, %r5;
	mul.wide.s32 	%rd42, %r75, 8;
	add.s64 	%rd43, %rd3, %rd42;
	ld.global.f64 	%fd37, [%rd43];
	mul.wide.s32 	%rd44, %r74, 4;
	add.s64 	%rd45, %rd1, %rd44;
	ld.global.u32 	%r76, [%rd45];
	cvt.rn.f64.s32 	%fd38, %r76;
	div.rn.f64 	%fd39, %fd37, %fd38;
	cvt.rn.f64.s32 	%fd40, %r73;
	add.f64 	%fd41, %fd39, %fd40;
	cvt.rzi.s32.f64 	%r152, %fd41;
	add.s32 	%r144, %r144, 8192;
	add.s32 	%r140, %r140, 8;
	setp.ne.s32 	%p3, %r140, 0;
	@%p3 bra 	$L__BB0_3;
$L__BB0_4:
	setp.eq.s32 	%p4, %r8, 0;
	@%p4 bra 	$L__BB0_12;
	setp.lt.u32 	%p5, %r8, 4;
	@%p5 bra 	$L__BB0_7;
	mul.wide.s32 	%rd46, %r144, 4;
	add.s64 	%rd47, %rd2, %rd46;
	ld.global.u32 	%r78, [%rd47];
	add.s32 	%r79, %r78, %r5;
	mul.wide.s32 	%rd48, %r79, 8;
	add.s64 	%rd49, %rd3, %rd48;
	ld.global.f64 	%fd42, [%rd49];
	mul.wide.s32 	%rd50, %r78, 4;
	add.s64 	%rd51, %rd1, %rd50;
	ld.global.u32 	%r80, [%rd51];
	cvt.rn.f64.s32 	%fd43, %r80;
	div.rn.f64 	%fd44, %fd42, %fd43;
	cvt.rn.f64.s32 	%fd45, %r152;
	add.f64 	%fd46, %fd44, %fd45;
	cvt.rzi.s32.f64 	%r81, %fd46;
	ld.global.u32 	%r82, [%rd47+4096];
	add.s32 	%r83, %r82, %r5;
	mul.wide.s32 	%rd52, %r83, 8;
	add.s64 	%rd53, %rd3, %rd52;
	ld.global.f64 	%fd47, [%rd53];
	mul.wide.s32 	%rd54, %r82, 4;
	add.s64 	%rd55, %rd1, %rd54;
	ld.global.u32 	%r84, [%rd55];
	cvt.rn.f64.s32 	%fd48, %r84;
	div.rn.f64 	%fd49, %fd47, %fd48;
	cvt.rn.f64.s32 	%fd50, %r81;
	add.f64 	%fd51, %fd49, %fd50;
	cvt.rzi.s32.f64 	%r85, %fd51;
	ld.global.u32 	%r86, [%rd47+8192];
	add.s32 	%r87, %r86, %r5;
	mul.wide.s32 	%rd56, %r87, 8;
	add.s64 	%rd57, %rd3, %rd56;
	ld.global.f64 	%fd52, [%rd57];
	mul.wide.s32 	%rd58, %r86, 4;
	add.s64 	%rd59, %rd1, %rd58;
	ld.global.u32 	%r88, [%rd59];
	cvt.rn.f64.s32 	%fd53, %r88;
	div.rn.f64 	%fd54, %fd52, %fd53;
	cvt.rn.f64.s32 	%fd55, %r85;
	add.f64 	%fd56, %fd54, %fd55;
	cvt.rzi.s32.f64 	%r89, %fd56;
	ld.global.u32 	%r90, [%rd47+12288];
	add.s32 	%r91, %r90, %r5;
	mul.wide.s32 	%rd60, %r91, 8;
	add.s64 	%rd61, %rd3, %rd60;
	ld.global.f64 	%fd57, [%rd61];
	mul.wide.s32 	%rd62, %r90, 4;
	add.s64 	%rd63, %rd1, %rd62;
	ld.global.u32 	%r92, [%rd63];
	cvt.rn.f64.s32 	%fd58, %r92;
	div.rn.f64 	%fd59, %fd57, %fd58;
	cvt.rn.f64.s32 	%fd60, %r89;
	add.f64 	%fd61, %fd59, %fd60;
	cvt.rzi.s32.f64 	%r152, %fd61;
	add.s32 	%r144, %r144, 4096;
$L__BB0_7:
	and.b32  	%r94, %r7, 3;
	setp.eq.s32 	%p6, %r94, 0;
	@%p6 bra 	$L__BB0_12;
	setp.eq.s32 	%p7, %r94, 1;
	@%p7 bra 	$L__BB0_10;
	mul.wide.s32 	%rd64, %r144, 4;
	add.s64 	%rd65, %rd2, %rd64;
	ld.global.u32 	%r95, [%rd65];
	add.s32 	%r96, %r95, %r5;
	mul.wide.s32 	%rd66, %r96, 8;
	add.s64 	%rd67, %rd3, %rd66;
	ld.global.f64 	%fd62, [%rd67];
	mul.wide.s32 	%rd68, %r95, 4;
	add.s64 	%rd69, %rd1, %rd68;
	ld.global.u32 	%r97, [%rd69];
	cvt.rn.f64.s32 	%fd63, %r97;
	div.rn.f64 	%fd64, %fd62, %fd63;
	cvt.rn.f64.s32 	%fd65, %r152;
	add.f64 	%fd66, %fd64, %fd65;
	cvt.rzi.s32.f64 	%r98, %fd66;
	ld.global.u32 	%r99, [%rd65+4096];
	add.s32 	%r100, %r99, %r5;
	mul.wide.s32 	%rd70, %r100, 8;
	add.s64 	%rd71, %rd3, %rd70;
	ld.global.f64 	%fd67, [%rd71];
	mul.wide.s32 	%rd72, %r99, 4;
	add.s64 	%rd73, %rd1, %rd72;
	ld.global.u32 	%r101, [%rd73];
	cvt.rn.f64.s32 	%fd68, %r101;
	div.rn.f64 	%fd69, %fd67, %fd68;
	cvt.rn.f64.s32 	%fd70, %r98;
	add.f64 	%fd71, %fd69, %fd70;
	cvt.rzi.s32.f64 	%r152, %fd71;
	add.s32 	%r144, %r144, 2048;
$L__BB0_10:
	and.b32  	%r102, %r6, 1024;
	setp.ne.s32 	%p8, %r102, 0;
	@%p8 bra 	$L__BB0_12;
	mul.wide.s32 	%rd74, %r144, 4;
	add.s64 	%rd75, %rd2, %rd74;
	ld.global.u32 	%r103, [%rd75];
	add.s32 	%r104, %r103, %r5;
	mul.wide.s32 	%rd76, %r104, 8;
	add.s64 	%rd77, %rd3, %rd76;
	ld.global.f64 	%fd72, [%rd77];
	mul.wide.s32 	%rd78, %r103, 4;
	add.s64 	%rd79, %rd1, %rd78;
	ld.global.u32 	%r105, [%rd79];
	cvt.rn.f64.s32 	%fd73, %r105;
	div.rn.f64 	%fd74, %fd72, %fd73;
	cvt.rn.f64.s32 	%fd75, %r152;
	add.f64 	%fd76, %fd74, %fd75;
	cvt.rzi.s32.f64 	%r152, %fd76;
$L__BB0_12:
	shl.b32 	%r106, %r1, 2;
	mov.u32 	%r107, _ZZ9oneVertexiidiiPKiS0_S0_PdE1r;
	add.s32 	%r31, %r107, %r106;
	st.shared.u32 	[%r31], %r152;
	bar.sync 	0;
	setp.gt.u32 	%p9, %r1, 511;
	@%p9 bra 	$L__BB0_14;
	ld.shared.u32 	%r108, [%r31+2048];
	ld.shared.u32 	%r109, [%r31];
	add.s32 	%r110, %r109, %r108;
	st.shared.u32 	[%r31], %r110;
$L__BB0_14:
	bar.sync 	0;
	setp.gt.u32 	%p10, %r1, 255;
	@%p10 bra 	$L__BB0_16;
	ld.shared.u32 	%r111, [%r31+1024];
	ld.shared.u32 	%r112, [%r31];
	add.s32 	%r113, %r112, %r111;
	st.shared.u32 	[%r31], %r113;
$L__BB0_16:
	bar.sync 	0;
	setp.gt.u32 	%p11, %r1, 127;
	@%p11 bra 	$L__BB0_18;
	ld.shared.u32 	%r114, [%r31+512];
	ld.shared.u32 	%r115, [%r31];
	add.s32 	%r116, %r115, %r114;
	st.shared.u32 	[%r31], %r116;
$L__BB0_18:
	bar.sync 	0;
	setp.gt.u32 	%p12, %r1, 63;
	@%p12 bra 	$L__BB0_20;
	ld.shared.u32 	%r117, [%r31+256];
	ld.shared.u32 	%r118, [%r31];
	add.s32 	%r119, %r118, %r117;
	st.shared.u32 	[%r31], %r119;
$L__BB0_20:
	bar.sync 	0;
	setp.gt.u32 	%p13, %r1, 31;
	@%p13 bra 	$L__BB0_22;
	ld.shared.u32 	%r120, [%r31+128];
	ld.shared.u32 	%r121, [%r31];
	add.s32 	%r122, %r121, %r120;
	st.shared.u32 	[%r31], %r122;
$L__BB0_22:
	bar.sync 	0;
	setp.gt.u32 	%p14, %r1, 15;
	@%p14 bra 	$L__BB0_24;
	ld.shared.u32 	%r123, [%r31+64];
	ld.shared.u32 	%r124, [%r31];
	add.s32 	%r125, %r124, %r123;
	st.shared.u32 	[%r31], %r125;
$L__BB0_24:
	bar.sync 	0;
	setp.gt.u32 	%p15, %r1, 7;
	@%p15 bra 	$L__BB0_26;
	ld.shared.u32 	%r126, [%r31+32];
	ld.shared.u32 	%r127, [%r31];
	add.s32 	%r128, %r127, %r126;
	st.shared.u32 	[%r31], %r128;
$L__BB0_26:
	bar.sync 	0;
	setp.gt.u32 	%p16, %r1, 3;
	@%p16 bra 	$L__BB0_28;
	ld.shared.u32 	%r129, [%r31+16];
	ld.shared.u32 	%r130, [%r31];
	add.s32 	%r131, %r130, %r129;
	st.shared.u32 	[%r31], %r131;
$L__BB0_28:
	bar.sync 	0;
	setp.gt.u32 	%p17, %r1, 1;
	@%p17 bra 	$L__BB0_30;
	ld.shared.u32 	%r132, [%r31+8];
	ld.shared.u32 	%r133, [%r31];
	add.s32 	%r134, %r133, %r132;
	st.shared.u32 	[%r31], %r134;
$L__BB0_30:
	bar.sync 	0;
	setp.ne.s32 	%p18, %r1, 0;
	@%p18 bra 	$L__BB0_32;
	ld.shared.u32 	%r135, [_ZZ9oneVertexiidiiPKiS0_S0_PdE1r+4];
	ld.shared.u32 	%r136, [%r31];
	add.s32 	%r137, %r136, %r135;
	st.shared.u32 	[%r31], %r137;
$L__BB0_32:
	setp.ne.s32 	%p19, %r1, 0;
	bar.sync 	0;
	@%p19 bra 	$L__BB0_34;
	mov.f64 	%fd77, 0d3FF0000000000000;
	sub.f64 	%fd78, %fd77, %fd1;
	cvt.rn.f64.s32 	%fd79, %r33;
	div.rn.f64 	%fd80, %fd78, %fd79;
	ld.shared.u32 	%r138, [_ZZ9oneVertexiidiiPKiS0_S0_PdE1r];
	cvt.rn.f64.s32 	%fd81, %r138;
	fma.rn.f64 	%fd82, %fd1, %fd81, %fd80;
	mad.lo.s32 	%r139, %r34, %r33, %r32;
	mul.wide.s32 	%rd80, %r139, 8;
	add.s64 	%rd81, %rd3, %rd80;
	st.global.f64 	[%rd81], %fd82;
$L__BB0_34:
	ret;

}


// ===== COMPILED SASS (sm_100) =====

	.target	sm_100

	.elftype	@"ET_EXEC"


//--------------------- .note.nv.tkinfo           --------------------------
	.section	.note.nv.tkinfo,"",@"SHT_NOTE"
	.sectionflags	@"SHF_NOTE_NV_TKINFO"
	.tkinfo
        /*0018*/ 	.word	0x00000002
        /*0030*/ 	.string	""
        /*0030*/ 	.string	"ptxas"
        /*0030*/ 	.string	"Cuda compilation tools, release 13.0, V13.0.88"
        /*0030*/ 	.string	"Build cuda_13.0.r13.0/compiler.36424714_0"
        /*0030*/ 	.string	"-arch sm_100 -m 64 "



//--------------------- .note.nv.cuinfo           --------------------------
	.section	.note.nv.cuinfo,"",@"SHT_NOTE"
	.sectionflags	@"SHF_NOTE_NV_CUINFO"
        /*0018*/ 	.short	0x0002
        /*001a*/ 	.short	0x0064
        /*001c*/ 	.short	0x0082
	.zero		2


//--------------------- .nv.info                  --------------------------
	.section	.nv.info,"",@"SHT_CUDA_INFO"
	.align	4


	//----- nvinfo : EIATTR_REGCOUNT
	.align		4
        /*0000*/ 	.byte	0x04, 0x2f
        /*0002*/ 	.short	(.L_1 - .L_0)
	.align		4
.L_0:
        /*0004*/ 	.word	index@(_Z9oneVertexiidiiPKiS0_S0_Pd)
        /*0008*/ 	.word	0x00000026


	//----- nvinfo : EIATTR_FRAME_SIZE
	.align		4
.L_1:
        /*000c*/ 	.byte	0x04, 0x11
        /*000e*/ 	.short	(.L_3 - .L_2)
	.align		4
.L_2:
        /*0010*/ 	.word	index@($__internal_0_$__cuda_sm20_div_rn_f64_full)
        /*0014*/ 	.word	0x00000000


	//----- nvinfo : EIATTR_FRAME_SIZE
	.align		4
.L_3:
        /*0018*/ 	.byte	0x04, 0x11
        /*001a*/ 	.short	(.L_5 - .L_4)
	.align		4
.L_4:
        /*001c*/ 	.word	index@(_Z9oneVertexiidiiPKiS0_S0_Pd)
        /*0020*/ 	.word	0x00000000


	//----- nvinfo : EIATTR_MIN_STACK_SIZE
	.align		4
.L_5:
        /*0024*/ 	.byte	0x04, 0x12
        /*0026*/ 	.short	(.L_7 - .L_6)
	.align		4
.L_6:
        /*0028*/ 	.word	index@(_Z9oneVertexiidiiPKiS0_S0_Pd)
        /*002c*/ 	.word	0x00000000
.L_7:


//--------------------- .nv.compat                --------------------------
	.section	.nv.compat,"",@"SHT_CUDA_COMPAT_INFO"
	.align	4
        /*0000*/ 	.byte	0x02, 0x09, 0x00, 0x00, 0x02, 0x02, 0x01, 0x00, 0x02, 0x05, 0x05, 0x00, 0x03, 0x07, 0x01, 0x01
        /*0010*/ 	.byte	0x02, 0x03, 0x00, 0x00, 0x02, 0x06, 0x01, 0x00, 0x04, 0x0b, 0x08, 0x00, 0x01, 0x00, 0x00, 0x00
        /*0020*/ 	.byte	0x00, 0x00, 0x00, 0x00


//--------------------- .nv.info._Z9oneVertexiidiiPKiS0_S0_Pd --------------------------
	.section	.nv.info._Z9oneVertexiidiiPKiS0_S0_Pd,"",@"SHT_CUDA_INFO"
	.sectionflags	@""
	.align	4


	//----- nvinfo : EIATTR_CUDA_API_VERSION
	.align		4
        /*0000*/ 	.byte	0x04, 0x37
        /*0002*/ 	.short	(.L_9 - .L_8)
.L_8:
        /*0004*/ 	.word	0x00000082


	//----- nvinfo : EIATTR_KPARAM_INFO
	.align		4
.L_9:
        /*0008*/ 	.byte	0x04, 0x17
        /*000a*/ 	.short	(.L_11 - .L_10)
.L_10:
        /*000c*/ 	.word	0x00000000
        /*0010*/ 	.short	0x0008
        /*0012*/ 	.short	0x0030
        /*0014*/ 	.byte	0x00, 0xf5, 0x21, 0x00


	//----- nvinfo : EIATTR_KPARAM_INFO
	.align		4
.L_11:
        /*0018*/ 	.byte	0x04, 0x17
        /*001a*/ 	.short	(.L_13 - .L_12)
.L_12:
        /*001c*/ 	.word	0x00000000
        /*0020*/ 	.short	0x0007
        /*0022*/ 	.short	0x0028
        /*0024*/ 	.byte	0x00, 0xf5, 0x21, 0x00


	//----- nvinfo : EIATTR_KPARAM_INFO
	.align		4
.L_13:
        /*0028*/ 	.byte	0x04, 0x17
        /*002a*/ 	.short	(.L_15 - .L_14)
.L_14:
        /*002c*/ 	.word	0x00000000
        /*0030*/ 	.short	0x0006
        /*0032*/ 	.short	0x0020
        /*0034*/ 	.byte	0x00, 0xf5, 0x21, 0x00


	//----- nvinfo : EIATTR_KPARAM_INFO
	.align		4
.L_15:
        /*0038*/ 	.byte	0x04, 0x17
        /*003a*/ 	.short	(.L_17 - .L_16)
.L_16:
        /*003c*/ 	.word	0x00000000
        /*0040*/ 	.short	0x0005
        /*0042*/ 	.short	0x0018
        /*0044*/ 	.byte	0x00, 0xf5, 0x21, 0x00


	//----- nvinfo : EIATTR_KPARAM_INFO
	.align		4
.L_17:
        /*0048*/ 	.byte	0x04, 0x17
        /*004a*/ 	.short	(.L_19 - .L_18)
.L_18:
        /*004c*/ 	.word	0x00000000
        /*0050*/ 	.short	0x0004
        /*0052*/ 	.short	0x0014
        /*0054*/ 	.byte	0x00, 0xf0, 0x11, 0x00


	//----- nvinfo : EIATTR_KPARAM_INFO
	.align		4
.L_19:
        /*0058*/ 	.byte	0x04, 0x17
        /*005a*/ 	.short	(.L_21 - .L_20)
.L_20:
        /*005c*/ 	.word	0x00000000
        /*0060*/ 	.short	0x0003
        /*0062*/ 	.short	0x0010
        /*0064*/ 	.byte	0x00, 0xf0, 0x11, 0x00


	//----- nvinfo : EIATTR_KPARAM_INFO
	.align		4
.L_21:
        /*0068*/ 	.byte	0x04, 0x17
        /*006a*/ 	.short	(.L_23 - .L_22)
.L_22:
        /*006c*/ 	.word	0x00000000
        /*0070*/ 	.short	0x0002
        /*0072*/ 	.short	0x0008
        /*0074*/ 	.byte	0x00, 0xf0, 0x21, 0x00


	//----- nvinfo : EIATTR_KPARAM_INFO
	.align		4
.L_23:
        /*0078*/ 	.byte	0x04, 0x17
        /*007a*/ 	.short	(.L_25 - .L_24)
.L_24:
        /*007c*/ 	.word	0x00000000
        /*0080*/ 	.short	0x0001
        /*0082*/ 	.short	0x0004
        /*0084*/ 	.byte	0x00, 0xf0, 0x11, 0x00


	//----- nvinfo : EIATTR_KPARAM_INFO
	.align		4
.L_25:
        /*0088*/ 	.byte	0x04, 0x17
        /*008a*/ 	.short	(.L_27 - .L_26)
.L_26:
        /*008c*/ 	.word	0x00000000
        /*0090*/ 	.short	0x0000
        /*0092*/ 	.short	0x0000
        /*0094*/ 	.byte	0x00, 0xf0, 0x11, 0x00


	//----- nvinfo : EIATTR_SPARSE_MMA_MASK
	.align		4
.L_27:
        /*0098*/ 	.byte	0x03, 0x50
        /*009a*/ 	.short	0x0000


	//----- nvinfo : EIATTR_MAXREG_COUNT
	.align		4
        /*009c*/ 	.byte	0x03, 0x1b
        /*009e*/ 	.short	0x00ff


	//----- nvinfo : EIATTR_NUM_BARRIERS
	.align		4
        /*00a0*/ 	.byte	0x02, 0x4c
        /*00a2*/ 	.byte	0x01
	.zero		1


	//----- nvinfo : EIATTR_MERCURY_ISA_VERSION
	.align		4
        /*00a4*/ 	.byte	0x03, 0x5f
        /*00a6*/ 	.short	0x0101


	//----- nvinfo : EIATTR_VRC_CTA_INIT_COUNT
	.align		4
        /*00a8*/ 	.byte	0x02, 0x4a
	.zero		1
	.zero		1


	//----- nvinfo : EIATTR_EXIT_INSTR_OFFSETS
	.align		4
        /*00ac*/ 	.byte	0x04, 0x1c
        /*00ae*/ 	.short	(.L_29 - .L_28)


	//   ....[0]....
.L_28:
        /*00b0*/ 	.word	0x00002530


	//   ....[1]....
        /*00b4*/ 	.word	0x00002770


	//----- nvinfo : EIATTR_CRS_STACK_SIZE
	.align		4
.L_29:
        /*00b8*/ 	.byte	0x04, 0x1e
        /*00ba*/ 	.short	(.L_31 - .L_30)
.L_30:
        /*00bc*/ 	.word	0x00000000


	//----- nvinfo : EIATTR_CBANK_PARAM_SIZE
	.align		4
.L_31:
        /*00c0*/ 	.byte	0x03, 0x19
        /*00c2*/ 	.short	0x0038


	//----- nvinfo : EIATTR_PARAM_CBANK
	.align		4
        /*00c4*/ 	.byte	0x04, 0x0a
        /*00c6*/ 	.short	(.L_33 - .L_32)
	.align		4
.L_32:
        /*00c8*/ 	.word	index@(.nv.constant0._Z9oneVertexiidiiPKiS0_S0_Pd)
        /*00cc*/ 	.short	0x0380
        /*00ce*/ 	.short	0x0038


	//----- nvinfo : EIATTR_SW_WAR
	.align		4
.L_33:
        /*00d0*/ 	.byte	0x04, 0x36
        /*00d2*/ 	.short	(.L_35 - .L_34)
.L_34:
        /*00d4*/ 	.word	0x00000008
.L_35:


//--------------------- .nv.callgraph             --------------------------
	.section	.nv.callgraph,"",@"SHT_CUDA_CALLGRAPH"
	.align	4
	.sectionentsize	8
	.align		4
        /*0000*/ 	.word	0x00000000
	.align		4
        /*0004*/ 	.word	0xffffffff
	.align		4
        /*0008*/ 	.word	0x00000000
	.align		4
        /*000c*/ 	.word	0xfffffffe
	.align		4
        /*0010*/ 	.word	0x00000000
	.align		4
        /*0014*/ 	.word	0xfffffffd
	.align		4
        /*0018*/ 	.word	0x00000000
	.align		4
        /*001c*/ 	.word	0xfffffffc


//--------------------- .text._Z9oneVertexiidiiPKiS0_S0_Pd --------------------------
	.section	.text._Z9oneVertexiidiiPKiS0_S0_Pd,"ax",@progbits
	.align	128
        .global         _Z9oneVertexiidiiPKiS0_S0_Pd
        .type           _Z9oneVertexiidiiPKiS0_S0_Pd,@function
        .size           _Z9oneVertexiidiiPKiS0_S0_Pd,(.L_x_46 - _Z9oneVertexiidiiPKiS0_S0_Pd)
        .other          _Z9oneVertexiidiiPKiS0_S0_Pd,@"STO_CUDA_ENTRY STV_DEFAULT"
_Z9oneVertexiidiiPKiS0_S0_Pd:
.text._Z9oneVertexiidiiPKiS0_S0_Pd:
[----:B------:R-:W-:Y:S08]  /*0000*/  LDC R1, c[0x0][0x37c] ;  /* 0x0000df00ff017b82 */ /* 0x000ff00000000800 */
[----:B------:R-:W0:Y:S01]  /*0010*/  LDC R5, c[0x0][0x380] ;  /* 0x0000e000ff057b82 */ /* 0x000e220000000800 */
[----:B------:R-:W1:Y:S07]  /*0020*/  LDCU.64 UR6, c[0x0][0x358] ;  /* 0x00006b00ff0677ac */ /* 0x000e6e0008000a00 */
[----:B------:R-:W0:Y:S01]  /*0030*/  LDC.64 R2, c[0x0][0x3a0] ;  /* 0x0000e800ff027b82 */ /* 0x000e220000000a00 */
[----:B------:R-:W2:Y:S01]  /*0040*/  S2R R7, SR_TID.X ;  /* 0x0000000000077919 */ /* 0x000ea20000002100 */
[----:B------:R-:W3:Y:S01]  /*0050*/  LDCU UR8, c[0x0][0x394] ;  /* 0x00007280ff0877ac */ /* 0x000ee20008000800 */
[----:B0-----:R-:W-:-:S05]  /*0060*/  IMAD.WIDE R2, R5, 0x4, R2 ;  /* 0x0000000405027825 */ /* 0x001fca00078e0202 */
[----:B-1----:R-:W2:Y:S04]  /*0070*/  LDG.E R0, desc[UR6][R2.64] ;  /* 0x0000000602007981 */ /* 0x002ea8000c1e1900 */
[----:B------:R-:W4:Y:S01]  /*0080*/  LDG.E R5, desc[UR6][R2.64+0x4] ;  /* 0x0000040602057981 */ /* 0x000f22000c1e1900 */
[----:B------:R-:W-:Y:S01]  /*0090*/  BSSY.RECONVERGENT B0, `(.L_x_0) ;  /* 0x0000207000007945 */ /* 0x000fe20003800200 */
[----:B------:R-:W-:Y:S02]  /*00a0*/  IMAD.MOV.U32 R29, RZ, RZ, RZ ;  /* 0x000000ffff1d7224 */ /* 0x000fe400078e00ff */
[----:B--2---:R-:W-:-:S05]  /*00b0*/  IMAD.IADD R6, R0, 0x1, R7 ;  /* 0x0000000100067824 */ /* 0x004fca00078e0207 */
[----:B----4-:R-:W-:-:S13]  /*00c0*/  ISETP.GE.AND P0, PT, R6, R5, PT ;  /* 0x000000050600720c */ /* 0x010fda0003f06270 */
[----:B---3--:R-:W-:Y:S05]  /*00d0*/  @P0 BRA `(.L_x_1) ;  /* 0x0000002000080947 */ /* 0x008fea0003800000 */
[----:B------:R-:W-:Y:S01]  /*00e0*/  LOP3.LUT R2, RZ, R7, RZ, 0x33, !PT ;  /* 0x00000007ff027212 */ /* 0x000fe200078e33ff */
[----:B------:R-:W-:Y:S01]  /*00f0*/  BSSY.RECONVERGENT B2, `(.L_x_2) ;  /* 0x00000fe000027945 */ /* 0x000fe20003800200 */
[----:B------:R-:W-:Y:S01]  /*0100*/  VIADDMNMX R5, R6, 0x400, R5, !PT ;  /* 0x0000040006057846 */ /* 0x000fe20007800105 */
[----:B------:R-:W-:-:S03]  /*0110*/  IMAD.MOV.U32 R29, RZ, RZ, RZ ;  /* 0x000000ffff1d7224 */ /* 0x000fc600078e00ff */
[----:B------:R-:W-:-:S04]  /*0120*/  IADD3 R5, PT, PT, -R0, R5, R2 ;  /* 0x0000000500057210 */ /* 0x000fc80007ffe102 */
[C---:B------:R-:W-:Y:S02]  /*0130*/  ISETP.GE.U32.AND P0, PT, R5.reuse, 0x1c00, PT ;  /* 0x00001c000500780c */ /* 0x040fe40003f06070 */
[----:B------:R-:W-:-:S04]  /*0140*/  LEA.HI R4, R5, 0x1, RZ, 0x16 ;  /* 0x0000000105047811 */ /* 0x000fc800078fb0ff */
[----:B------:R-:W-:-:S07]  /*0150*/  LOP3.LUT R3, R4, 0x7, RZ, 0xc0, !PT ;  /* 0x0000000704037812 */ /* 0x000fce00078ec0ff */
[----:B------:R-:W-:Y:S05]  /*0160*/  @!P0 BRA `(.L_x_3) ;  /* 0x0000000c00d88947 */ /* 0x000fea0003800000 */
[----:B------:R-:W0:Y:S01]  /*0170*/  LDC.64 R16, c[0x0][0x398] ;  /* 0x0000e600ff107b82 */ /* 0x000e220000000a00 */
[----:B------:R-:W-:Y:S01]  /*0180*/  LOP3.LUT R0, R4, 0x7ffff8, RZ, 0xc0, !PT ;  /* 0x007ffff804007812 */ /* 0x000fe200078ec0ff */
[----:B------:R-:W-:-:S04]  /*0190*/  HFMA2 R29, -RZ, RZ, 0, 0 ;  /* 0x00000000ff1d7431 */ /* 0x000fc800000001ff */
[----:B------:R-:W-:Y:S02]  /*01a0*/  IMAD.MOV R0, RZ, RZ, -R0 ;  /* 0x000000ffff007224 */ /* 0x000fe400078e0a00 */
[----:B------:R-:W1:Y:S08]  /*01b0*/  LDC R2, c[0x0][0x384] ;  /* 0x0000e100ff027b82 */ /* 0x000e700000000800 */
[----:B------:R-:W2:Y:S08]  /*01c0*/  LDC.64 R12, c[0x0][0x3b0] ;  /* 0x0000ec00ff0c7b82 */ /* 0x000eb00000000a00 */
[----:B------:R-:W3:Y:S01]  /*01d0*/  LDC.64 R14, c[0x0][0x3a8] ;  /* 0x0000ea00ff0e7b82 */ /* 0x000ee20000000a00 */
[----:B0-----:R-:W-:-:S05]  /*01e0*/  IADD3 R16, P0, PT, R16, 0x4000, RZ ;  /* 0x0000400010107810 */ /* 0x001fca0007f1e0ff */
[----:B------:R-:W-:-:S08]  /*01f0*/  IMAD.X R17, RZ, RZ, R17, P0 ;  /* 0x000000ffff117224 */ /* 0x000fd000000e0611 */
.L_x_20:
[----:B------:R-:W-:-:S05]  /*0200*/  IMAD.WIDE R18, R6, 0x4, R16 ;  /* 0x0000000406127825 */ /* 0x000fca00078e0210 */
[----:B------:R-:W3:Y:S02]  /*0210*/  LDG.E R11, desc[UR6][R18.64+-0x4000] ;  /* 0xffc00006120b7981 */ /* 0x000ee4000c1e1900 */
[----:B0--3--:R-:W-:-:S05]  /*0220*/  IMAD.WIDE R8, R11, 0x4, R14 ;  /* 0x000000040b087825 */ /* 0x009fca00078e020e */
[----:B------:R-:W3:Y:S01]  /*0230*/  LDG.E R22, desc[UR6][R8.64] ;  /* 0x0000000608167981 */ /* 0x000ee2000c1e1900 */
[----:B-1----:R-:W-:-:S04]  /*0240*/  IMAD R25, R2, UR8, R11 ;  /* 0x0000000802197c24 */ /* 0x002fc8000f8e020b */
[----:B--2---:R-:W-:-:S06]  /*0250*/  IMAD.WIDE R24, R25, 0x8, R12 ;  /* 0x0000000819187825 */ /* 0x004fcc00078e020c */
[----:B------:R-:W2:Y:S01]  /*0260*/  LDG.E.64 R24, desc[UR6][R24.64] ;  /* 0x0000000618187981 */ /* 0x000ea2000c1e1b00 */
[----:B------:R-:W-:Y:S01]  /*0270*/  IMAD.MOV.U32 R10, RZ, RZ, 0x1 ;  /* 0x00000001ff0a7424 */ /* 0x000fe200078e00ff */
[----:B------:R-:W-:Y:S01]  /*0280*/  BSSY.RECONVERGENT B3, `(.L_x_4) ;  /* 0x0000013000037945 */ /* 0x000fe20003800200 */
[----:B------:R-:W-:-:S05]  /*0290*/  VIADD R0, R0, 0x8 ;  /* 0x0000000800007836 */ /* 0x000fca0000000000 */
[----:B------:R-:W-:Y:S01]  /*02a0*/  ISETP.NE.AND P1, PT, R0, RZ, PT ;  /* 0x000000ff0000720c */ /* 0x000fe20003f25270 */
[----:B---3--:R-:W0:Y:S01]  /*02b0*/  I2F.F64 R22, R22 ;  /* 0x0000001600167312 */ /* 0x008e220000201c00 */
[----:B--2---:R-:W-:-:S07]  /*02c0*/  FSETP.GEU.AND P2, PT, |R25|, 6.5827683646048100446e-37, PT ;  /* 0x036000001900780b */ /* 0x004fce0003f4e200 */
[----:B0-----:R-:W0:Y:S02]  /*02d0*/  MUFU.RCP64H R11, R23 ;  /* 0x00000017000b7308 */ /* 0x001e240000001800 */
[----:B0-----:R-:W-:-:S08]  /*02e0*/  DFMA R20, -R22, R10, 1 ;  /* 0x3ff000001614742b */ /* 0x001fd0000000010a */
[----:B------:R-:W-:-:S08]  /*02f0*/  DFMA R20, R20, R20, R20 ;  /* 0x000000141414722b */ /* 0x000fd00000000014 */
[----:B------:R-:W-:-:S08]  /*0300*/  DFMA R20, R10, R20, R10 ;  /* 0x000000140a14722b */ /* 0x000fd0000000000a */
[----:B------:R-:W-:-:S08]  /*0310*/  DFMA R10, -R22, R20, 1 ;  /* 0x3ff00000160a742b */ /* 0x000fd00000000114 */
[----:B------:R-:W-:-:S08]  /*0320*/  DFMA R10, R20, R10, R20 ;  /* 0x0000000a140a722b */ /* 0x000fd00000000014 */
[----:B------:R-:W-:-:S08]  /*0330*/  DMUL R8, R24, R10 ;  /* 0x0000000a18087228 */ /* 0x000fd00000000000 */
[----:B------:R-:W-:-:S08]  /*0340*/  DFMA R20, -R22, R8, R24 ;  /* 0x000000081614722b */ /* 0x000fd00000000118 */
[----:B------:R-:W-:-:S10]  /*0350*/  DFMA R10, R10, R20, R8 ;  /* 0x000000140a0a722b */ /* 0x000fd40000000008 */
[----:B------:R-:W-:-:S05]  /*0360*/  FFMA R8, RZ, R23, R11 ;  /* 0x00000017ff087223 */ /* 0x000fca000000000b */
[----:B------:R-:W-:-:S13]  /*0370*/  FSETP.GT.AND P0, PT, |R8|, 1.469367938527859385e-39, PT ;  /* 0x001000000800780b */ /* 0x000fda0003f04200 */
[----:B----4-:R-:W-:Y:S05]  /*0380*/  @P0 BRA P2, `(.L_x_5) ;  /* 0x0000000000080947 */ /* 0x010fea0001000000 */
[----:B------:R-:W-:-:S07]  /*0390*/  MOV R8, 0x3b0 ;  /* 0x000003b000087802 */ /* 0x000fce0000000f00 */
[----:B------:R-:W-:Y:S05]  /*03a0*/  CALL.REL.NOINC `($__internal_0_$__cuda_sm20_div_rn_f64_full) ;  /* 0x0000002000f47944 */ /* 0x000fea0003c00000 */
.L_x_5:
[----:B------:R-:W-:Y:S05]  /*03b0*/  BSYNC.RECONVERGENT B3 ;  /* 0x0000000000037941 */ /* 0x000fea0003800200 */
.L_x_4:
[----:B------:R-:W2:Y:S02]  /*03c0*/  LDG.E R21, desc[UR6][R18.64+-0x3000] ;  /* 0xffd0000612157981 */ /* 0x000ea4000c1e1900 */
[----:B--2---:R-:W-:-:S05]  /*03d0*/  IMAD.WIDE R8, R21, 0x4, R14 ;  /* 0x0000000415087825 */ /* 0x004fca00078e020e */
[----:B------:R-:W2:Y:S01]  /*03e0*/  LDG.E R22, desc[UR6][R8.64] ;  /* 0x0000000608167981 */ /* 0x000ea2000c1e1900 */
[----:B------:R-:W-:-:S04]  /*03f0*/  IMAD R25, R2, UR8, R21 ;  /* 0x0000000802197c24 */ /* 0x000fc8000f8e0215 */
[----:B------:R-:W-:-:S06]  /*0400*/  IMAD.WIDE R24, R25, 0x8, R12 ;  /* 0x0000000819187825 */ /* 0x000fcc00078e020c */
[----:B------:R-:W3:Y:S01]  /*0410*/  LDG.E.64 R24, desc[UR6][R24.64] ;  /* 0x0000000618187981 */ /* 0x000ee2000c1e1b00 */
[----:B------:R-:W-:Y:S01]  /*0420*/  MOV R20, 0x1 ;  /* 0x0000000100147802 */ /* 0x000fe20000000f00 */
[----:B------:R-:W-:Y:S01]  /*0430*/  BSSY.RECONVERGENT B3, `(.L_x_6) ;  /* 0x0000016000037945 */ /* 0x000fe20003800200 */
[----:B--2---:R-:W0:Y:S01]  /*0440*/  I2F.F64 R22, R22 ;  /* 0x0000001600167312 */ /* 0x004e220000201c00 */
[----:B---3--:R-:W-:-:S07]  /*0450*/  FSETP.GEU.AND P2, PT, |R25|, 6.5827683646048100446e-37, PT ;  /* 0x036000001900780b */ /* 0x008fce0003f4e200 */
[----:B0-----:R-:W0:Y:S02]  /*0460*/  MUFU.RCP64H R21, R23 ;  /* 0x0000001700157308 */ /* 0x001e240000001800 */
[----:B0-----:R-:W-:-:S08]  /*0470*/  DFMA R26, -R22, R20, 1 ;  /* 0x3ff00000161a742b */ /* 0x001fd00000000114 */
[----:B------:R-:W-:-:S08]  /*0480*/  DFMA R26, R26, R26, R26 ;  /* 0x0000001a1a1a722b */ /* 0x000fd0000000001a */
[----:B------:R-:W-:-:S08]  /*0490*/  DFMA R26, R20, R26, R20 ;  /* 0x0000001a141a722b */ /* 0x000fd00000000014 */
[----:B------:R-:W-:-:S08]  /*04a0*/  DFMA R20, -R22, R26, 1 ;  /* 0x3ff000001614742b */ /* 0x000fd0000000011a */
[----:B------:R-:W-:Y:S02]  /*04b0*/  DFMA R8, R26, R20, R26 ;  /* 0x000000141a08722b */ /* 0x000fe4000000001a */
[----:B------:R-:W0:Y:S06]  /*04c0*/  I2F.F64 R20, R29 ;  /* 0x0000001d00147312 */ /* 0x000e2c0000201c00 */
[----:B------:R-:W-:-:S08]  /*04d0*/  DMUL R26, R24, R8 ;  /* 0x00000008181a7228 */ /* 0x000fd00000000000 */
[----:B------:R-:W-:Y:S02]  /*04e0*/  DFMA R30, -R22, R26, R24 ;  /* 0x0000001a161e722b */ /* 0x000fe40000000118 */
[----:B0-----:R-:W-:-:S06]  /*04f0*/  DADD R20, R20, R10 ;  /* 0x0000000014147229 */ /* 0x001fcc000000000a */
[----:B------:R-:W-:Y:S02]  /*0500*/  DFMA R8, R8, R30, R26 ;  /* 0x0000001e0808722b */ /* 0x000fe4000000001a */
[----:B------:R0:W1:Y:S08]  /*0510*/  F2I.F64.TRUNC R31, R20 ;  /* 0x00000014001f7311 */ /* 0x000070000030d100 */
[----:B------:R-:W-:-:S05]  /*0520*/  FFMA R10, RZ, R23, R9 ;  /* 0x00000017ff0a7223 */ /* 0x000fca0000000009 */
[----:B------:R-:W-:-:S13]  /*0530*/  FSETP.GT.AND P0, PT, |R10|, 1.469367938527859385e-39, PT ;  /* 0x001000000a00780b */ /* 0x000fda0003f04200 */
[----:B01----:R-:W-:Y:S05]  /*0540*/  @P0 BRA P2, `(.L_x_7) ;  /* 0x0000000000100947 */ /* 0x003fea0001000000 */
[----:B------:R-:W-:-:S07]  /*0550*/  MOV R8, 0x570 ;  /* 0x0000057000087802 */ /* 0x000fce0000000f00 */
[----:B------:R-:W-:Y:S05]  /*0560*/  CALL.REL.NOINC `($__internal_0_$__cuda_sm20_div_rn_f64_full) ;  /* 0x0000002000847944 */ /* 0x000fea0003c00000 */
[----:B------:R-:W-:Y:S02]  /*0570*/  IMAD.MOV.U32 R8, RZ, RZ, R10 ;  /* 0x000000ffff087224 */ /* 0x000fe400078e000a */
[----:B------:R-:W-:-:S07]  /*0580*/  IMAD.MOV.U32 R9, RZ, RZ, R11 ;  /* 0x000000ffff097224 */ /* 0x000fce00078e000b */
.L_x_7:
[----:B------:R-:W-:Y:S05]  /*0590*/  BSYNC.RECONVERGENT B3 ;  /* 0x0000000000037941 */ /* 0x000fea0003800200 */
.L_x_6:
[----:B------:R-:W2:Y:S02]  /*05a0*/  LDG.E R21, desc[UR6][R18.64+-0x2000] ;  /* 0xffe0000612157981 */ /* 0x000ea4000c1e1900 */
[----:B--2---:R-:W-:-:S05]  /*05b0*/  IMAD.WIDE R10, R21, 0x4, R14 ;  /* 0x00000004150a7825 */ /* 0x004fca00078e020e */
[----:B------:R-:W2:Y:S01]  /*05c0*/  LDG.E R22, desc[UR6][R10.64] ;  /* 0x000000060a167981 */ /* 0x000ea2000c1e1900 */
[----:B------:R-:W-:-:S04]  /*05d0*/  IMAD R25, R2, UR8, R21 ;  /* 0x0000000802197c24 */ /* 0x000fc8000f8e0215 */
[----:B------:R-:W-:-:S06]  /*05e0*/  IMAD.WIDE R24, R25, 0x8, R12 ;  /* 0x0000000819187825 */ /* 0x000fcc00078e020c */
[----:B------:R-:W3:Y:S01]  /*05f0*/  LDG.E.64 R24, desc[UR6][R24.64] ;  /* 0x0000000618187981 */ /* 0x000ee2000c1e1b00 */
[----:B------:R-:W-:Y:S01]  /*0600*/  IMAD.MOV.U32 R20, RZ, RZ, 0x1 ;  /* 0x00000001ff147424 */ /* 0x000fe200078e00ff */
        /* <DEDUP_REMOVED lines=20> */
.L_x_9:
[----:B------:R-:W-:Y:S05]  /*0750*/  BSYNC.RECONVERGENT B3 ;  /* 0x0000000000037941 */ /* 0x000fea0003800200 */
.L_x_8:
        /* <DEDUP_REMOVED lines=29> */
.L_x_11:
[----:B------:R-:W-:Y:S05]  /*0930*/  BSYNC.RECONVERGENT B3 ;  /* 0x0000000000037941 */ /* 0x000fea0003800200 */
.L_x_10:
        /* <DEDUP_REMOVED lines=27> */
.L_x_13:
[----:B------:R-:W-:Y:S05]  /*0af0*/  BSYNC.RECONVERGENT B3 ;  /* 0x0000000000037941 */ /* 0x000fea0003800200 */
.L_x_12:
        /* <DEDUP_REMOVED lines=29> */
.L_x_15:
[----:B------:R-:W-:Y:S05]  /*0cd0*/  BSYNC.RECONVERGENT B3 ;  /* 0x0000000000037941 */ /* 0x000fea0003800200 */
.L_x_14:
        /* <DEDUP_REMOVED lines=27> */
.L_x_17:
[----:B------:R-:W-:Y:S05]  /*0e90*/  BSYNC.RECONVERGENT B3 ;  /* 0x0000000000037941 */ /* 0x000fea0003800200 */
.L_x_16:
        /* <DEDUP_REMOVED lines=20> */
[----:B------:R-:W-:-:S04]  /*0fe0*/  DFMA R8, R8, R26, R20 ;  /* 0x0000001a0808722b */ /* 0x000fc80000000014 */
[----:B------:R0:W1:Y:S06]  /*0ff0*/  F2I.F64.TRUNC R18, R18 ;  /* 0x0000001200127311 */ /* 0x00006c000030d100 */
[----:B------:R-:W-:-:S05]  /*1000*/  FFMA R10, RZ, R23, R9 ;  /* 0x00000017ff0a7223 */ /* 0x000fca0000000009 */
[----:B------:R-:W-:-:S13]  /*1010*/  FSETP.GT.AND P0, PT, |R10|, 1.469367938527859385e-39, PT ;  /* 0x001000000a00780b */ /* 0x000fda0003f04200 */
[----:B01----:R-:W-:Y:S05]  /*1020*/  @P0 BRA P2, `(.L_x_19) ;  /* 0x0000000000100947 */ /* 0x003fea0001000000 */
[----:B------:R-:W-:-:S07]  /*1030*/  MOV R8, 0x1050 ;  /* 0x0000105000087802 */ /* 0x000fce0000000f00 */
[----:B------:R-:W-:Y:S05]  /*1040*/  CALL.REL.NOINC `($__internal_0_$__cuda_sm20_div_rn_f64_full) ;  /* 0x0000001400cc7944 */ /* 0x000fea0003c00000 */
[----:B------:R-:W-:Y:S02]  /*1050*/  IMAD.MOV.U32 R8, RZ, RZ, R10 ;  /* 0x000000ffff087224 */ /* 0x000fe400078e000a */
[----:B------:R-:W-:-:S07]  /*1060*/  IMAD.MOV.U32 R9, RZ, RZ, R11 ;  /* 0x000000ffff097224 */ /* 0x000fce00078e000b */
.L_x_19:
[----:B------:R-:W-:Y:S05]  /*1070*/  BSYNC.RECONVERGENT B3 ;  /* 0x0000000000037941 */ /* 0x000fea0003800200 */
.L_x_18:
[----:B------:R-:W0:Y:S01]  /*1080*/  I2F.F64 R18, R18 ;  /* 0x0000001200127312 */ /* 0x000e220000201c00 */
[----:B------:R-:W-:Y:S01]  /*1090*/  VIADD R6, R6, 0x2000 ;  /* 0x0000200006067836 */ /* 0x000fe20000000000 */
[----:B0-----:R-:W-:-:S06]  /*10a0*/  DADD R8, R18, R8 ;  /* 0x0000000012087229 */ /* 0x001fcc0000000008 */
[----:B------:R0:W4:Y:S01]  /*10b0*/  F2I.F64.TRUNC R29, R8 ;  /* 0x00000008001d7311 */ /* 0x000122000030d100 */
[----:B------:R-:W-:Y:S05]  /*10c0*/  @P1 BRA `(.L_x_20) ;  /* 0xfffffff0004c1947 */ /* 0x000fea000383ffff */
.L_x_3:
[----:B------:R-:W-:Y:S05]  /*10d0*/  BSYNC.RECONVERGENT B2 ;  /* 0x0000000000027941 */ /* 0x000fea0003800200 */
.L_x_2:
[----:B------:R-:W-:-:S13]  /*10e0*/  ISETP.NE.AND P0, PT, R3, RZ, PT ;  /* 0x000000ff0300720c */ /* 0x000fda0003f05270 */
[----:B------:R-:W-:Y:S05]  /*10f0*/  @!P0 BRA `(.L_x_1) ;  /* 0x0000001000008947 */ /* 0x000fea0003800000 */
[----:B------:R-:W-:Y:S01]  /*1100*/  ISETP.GE.U32.AND P0, PT, R3, 0x4, PT ;  /* 0x000000040300780c */ /* 0x000fe20003f06070 */
[----:B------:R-:W-:-:S12]  /*1110*/  BSSY.RECONVERGENT B2, `(.L_x_21) ;  /* 0x000008b000027945 */ /* 0x000fd80003800200 */
[----:B------:R-:W-:Y:S05]  /*1120*/  @!P0 BRA `(.L_x_22) ;  /* 0x0000000800248947 */ /* 0x000fea0003800000 */
[----:B------:R-:W1:Y:S01]  /*1130*/  LDC.64 R2, c[0x0][0x398] ;  /* 0x0000e600ff027b82 */ /* 0x000e620000000a00 */
[----:B------:R-:W2:Y:S07]  /*1140*/  LDCU UR4, c[0x0][0x394] ;  /* 0x00007280ff0477ac */ /* 0x000eae0008000800 */
[----:B0-----:R-:W0:Y:S08]  /*1150*/  LDC.64 R8, c[0x0][0x3a8] ;  /* 0x0000ea00ff087b82 */ /* 0x001e300000000a00 */
[----:B------:R-:W2:Y:S01]  /*1160*/  LDC R0, c[0x0][0x384] ;  /* 0x0000e100ff007b82 */ /* 0x000ea20000000800 */
[----:B-1----:R-:W-:-:S07]  /*1170*/  IMAD.WIDE R2, R6, 0x4, R2 ;  /* 0x0000000406027825 */ /* 0x002fce00078e0202 */
[----:B------:R-:W1:Y:S01]  /*1180*/  LDC.64 R24, c[0x0][0x3b0] ;  /* 0x0000ec00ff187b82 */ /* 0x000e620000000a00 */
[----:B------:R-:W0:Y:S02]  /*1190*/  LDG.E R11, desc[UR6][R2.64] ;  /* 0x00000006020b7981 */ /* 0x000e24000c1e1900 */
[----:B0-----:R-:W-:-:S05]  /*11a0*/  IMAD.WIDE R8, R11, 0x4, R8 ;  /* 0x000000040b087825 */ /* 0x001fca00078e0208 */
[----:B------:R-:W3:Y:S01]  /*11b0*/  LDG.E R22, desc[UR6][R8.64] ;  /* 0x0000000608167981 */ /* 0x000ee2000c1e1900 */
[----:B--2---:R-:W-:-:S04]  /*11c0*/  IMAD R11, R0, UR4, R11 ;  /* 0x00000004000b7c24 */ /* 0x004fc8000f8e020b */
[----:B-1----:R-:W-:-:S06]  /*11d0*/  IMAD.WIDE R24, R11, 0x8, R24 ;  /* 0x000000080b187825 */ /* 0x002fcc00078e0218 */
[----:B------:R-:W2:Y:S01]  /*11e0*/  LDG.E.64 R24, desc[UR6][R24.64] ;  /* 0x0000000618187981 */ /* 0x000ea2000c1e1b00 */
[----:B------:R-:W-:Y:S01]  /*11f0*/  MOV R10, 0x1 ;  /* 0x00000001000a7802 */ /* 0x000fe20000000f00 */
[----:B------:R-:W-:Y:S01]  /*1200*/  BSSY.RECONVERGENT B3, `(.L_x_23) ;  /* 0x0000013000037945 */ /* 0x000fe20003800200 */
        /* <DEDUP_REMOVED lines=13> */
[----:B------:R-:W-:Y:S05]  /*12e0*/  @P0 BRA P1, `(.L_x_24) ;  /* 0x0000000000100947 */ /* 0x000fea0000800000 */
[----:B------:R-:W-:-:S07]  /*12f0*/  MOV R8, 0x1310 ;  /* 0x0000131000087802 */ /* 0x000fce0000000f00 */
[----:B----4-:R-:W-:Y:S05]  /*1300*/  CALL.REL.NOINC `($__internal_0_$__cuda_sm20_div_rn_f64_full) ;  /* 0x00000014001c7944 */ /* 0x010fea0003c00000 */
[----:B------:R-:W-:Y:S02]  /*1310*/  IMAD.MOV.U32 R8, RZ, RZ, R10 ;  /* 0x000000ffff087224 */ /* 0x000fe400078e000a */
[----:B------:R-:W-:-:S07]  /*1320*/  IMAD.MOV.U32 R9, RZ, RZ, R11 ;  /* 0x000000ffff097224 */ /* 0x000fce00078e000b */
.L_x_24:
[----:B------:R-:W-:Y:S05]  /*1330*/  BSYNC.RECONVERGENT B3 ;  /* 0x0000000000037941 */ /* 0x000fea0003800200 */
.L_x_23:
[----:B------:R-:W2:Y:S01]  /*1340*/  LDG.E R13, desc[UR6][R2.64+0x1000] ;  /* 0x00100006020d7981 */ /* 0x000ea2000c1e1900 */
[----:B------:R-:W2:Y:S01]  /*1350*/  LDC.64 R10, c[0x0][0x3a8] ;  /* 0x0000ea00ff0a7b82 */ /* 0x000ea20000000a00 */
[----:B------:R-:W0:Y:S07]  /*1360*/  LDCU UR4, c[0x0][0x394] ;  /* 0x00007280ff0477ac */ /* 0x000e2e0008000800 */
[----:B------:R-:W0:Y:S08]  /*1370*/  LDC R0, c[0x0][0x384] ;  /* 0x0000e100ff007b82 */ /* 0x000e300000000800 */
[----:B------:R-:W1:Y:S01]  /*1380*/  LDC.64 R24, c[0x0][0x3b0] ;  /* 0x0000ec00ff187b82 */ /* 0x000e620000000a00 */
[----:B--2---:R-:W-:-:S05]  /*1390*/  IMAD.WIDE R10, R13, 0x4, R10 ;  /* 0x000000040d0a7825 */ /* 0x004fca00078e020a */
[----:B------:R-:W2:Y:S01]  /*13a0*/  LDG.E R22, desc[UR6][R10.64] ;  /* 0x000000060a167981 */ /* 0x000ea2000c1e1900 */
[----:B0-----:R-:W-:-:S04]  /*13b0*/  IMAD R13, R0, UR4, R13 ;  /* 0x00000004000d7c24 */ /* 0x001fc8000f8e020d */
[----:B-1----:R-:W-:-:S06]  /*13c0*/  IMAD.WIDE R24, R13, 0x8, R24 ;  /* 0x000000080d187825 */ /* 0x002fcc00078e0218 */
        /* <DEDUP_REMOVED lines=8> */
[----:B------:R-:W-:Y:S01]  /*1450*/  DFMA R14, R12, R14, R12 ;  /* 0x0000000e0c0e722b */ /* 0x000fe2000000000c */
[----:B----4-:R-:W0:Y:S07]  /*1460*/  I2F.F64 R12, R29 ;  /* 0x0000001d000c7312 */ /* 0x010e2e0000201c00 */
[----:B------:R-:W-:-:S08]  /*1470*/  DFMA R10, -R22, R14, 1 ;  /* 0x3ff00000160a742b */ /* 0x000fd0000000010e */
[----:B------:R-:W-:Y:S02]  /*1480*/  DFMA R10, R14, R10, R14 ;  /* 0x0000000a0e0a722b */ /* 0x000fe4000000000e */
[----:B0-----:R-:W-:-:S06]  /*1490*/  DADD R12, R12, R8 ;  /* 0x000000000c0c7229 */ /* 0x001fcc0000000008 */
[----:B------:R-:W-:Y:S01]  /*14a0*/  DMUL R14, R24, R10 ;  /* 0x0000000a180e7228 */ /* 0x000fe20000000000 */
[----:B------:R0:W1:Y:S07]  /*14b0*/  F2I.F64.TRUNC R0, R12 ;  /* 0x0000000c00007311 */ /* 0x00006e000030d100 */
[----:B------:R-:W-:-:S08]  /*14c0*/  DFMA R16, -R22, R14, R24 ;  /* 0x0000000e1610722b */ /* 0x000fd00000000118 */
[----:B------:R-:W-:-:S10]  /*14d0*/  DFMA R10, R10, R16, R14 ;  /* 0x000000100a0a722b */ /* 0x000fd4000000000e */
[----:B------:R-:W-:-:S05]  /*14e0*/  FFMA R8, RZ, R23, R11 ;  /* 0x00000017ff087223 */ /* 0x000fca000000000b */
[----:B------:R-:W-:-:S13]  /*14f0*/  FSETP.GT.AND P0, PT, |R8|, 1.469367938527859385e-39, PT ;  /* 0x001000000800780b */ /* 0x000fda0003f04200 */
[----:B01----:R-:W-:Y:S05]  /*1500*/  @P0 BRA P1, `(.L_x_26) ;  /* 0x0000000000080947 */ /* 0x003fea0000800000 */
[----:B------:R-:W-:-:S07]  /*1510*/  MOV R8, 0x1530 ;  /* 0x0000153000087802 */ /* 0x000fce0000000f00 */
[----:B------:R-:W-:Y:S05]  /*1520*/  CALL.REL.NOINC `($__internal_0_$__cuda_sm20_div_rn_f64_full) ;  /* 0x0000001000947944 */ /* 0x000fea0003c00000 */
.L_x_26:
[----:B------:R-:W-:Y:S05]  /*1530*/  BSYNC.RECONVERGENT B3 ;  /* 0x0000000000037941 */ /* 0x000fea0003800200 */
.L_x_25:
        /* <DEDUP_REMOVED lines=17> */
[----:B------:R-:W-:Y:S01]  /*1650*/  DFMA R14, R12, R14, R12 ;  /* 0x0000000e0c0e722b */ /* 0x000fe2000000000c */
[----:B------:R-:W0:Y:S07]  /*1660*/  I2F.F64 R12, R0 ;  /* 0x00000000000c7312 */ /* 0x000e2e0000201c00 */
[----:B------:R-:W-:-:S08]  /*1670*/  DFMA R8, -R22, R14, 1 ;  /* 0x3ff000001608742b */ /* 0x000fd0000000010e */
[----:B------:R-:W-:Y:S02]  /*1680*/  DFMA R8, R14, R8, R14 ;  /* 0x000000080e08722b */ /* 0x000fe4000000000e */
[----:B0-----:R-:W-:-:S06]  /*1690*/  DADD R12, R12, R10 ;  /* 0x000000000c0c7229 */ /* 0x001fcc000000000a */
[----:B------:R-:W-:-:S04]  /*16a0*/  DMUL R14, R24, R8 ;  /* 0x00000008180e7228 */ /* 0x000fc80000000000 */
[----:B------:R0:W1:Y:S04]  /*16b0*/  F2I.F64.TRUNC R12, R12 ;  /* 0x0000000c000c7311 */ /* 0x000068000030d100 */
[----:B------:R-:W-:-:S08]  /*16c0*/  DFMA R16, -R22, R14, R24 ;  /* 0x0000000e1610722b */ /* 0x000fd00000000118 */
[----:B------:R-:W-:-:S10]  /*16d0*/  DFMA R8, R8, R16, R14 ;  /* 0x000000100808722b */ /* 0x000fd4000000000e */
[----:B------:R-:W-:-:S05]  /*16e0*/  FFMA R10, RZ, R23, R9 ;  /* 0x00000017ff0a7223 */ /* 0x000fca0000000009 */
[----:B------:R-:W-:-:S13]  /*16f0*/  FSETP.GT.AND P0, PT, |R10|, 1.469367938527859385e-39, PT ;  /* 0x001000000a00780b */ /* 0x000fda0003f04200 */
[----:B01----:R-:W-:Y:S05]  /*1700*/  @P0 BRA P1, `(.L_x_28) ;  /* 0x0000000000100947 */ /* 0x003fea0000800000 */
[----:B------:R-:W-:-:S07]  /*1710*/  MOV R8, 0x1730 ;  /* 0x0000173000087802 */ /* 0x000fce0000000f00 */
[----:B------:R-:W-:Y:S05]  /*1720*/  CALL.REL.NOINC `($__internal_0_$__cuda_sm20_div_rn_f64_full) ;  /* 0x0000001000147944 */ /* 0x000fea0003c00000 */
[----:B------:R-:W-:Y:S02]  /*1730*/  IMAD.MOV.U32 R8, RZ, RZ, R10 ;  /* 0x000000ffff087224 */ /* 0x000fe400078e000a */
[----:B------:R-:W-:-:S07]  /*1740*/  IMAD.MOV.U32 R9, RZ, RZ, R11 ;  /* 0x000000ffff097224 */ /* 0x000fce00078e000b */
.L_x_28:
[----:B------:R-:W-:Y:S05]  /*1750*/  BSYNC.RECONVERGENT B3 ;  /* 0x0000000000037941 */ /* 0x000fea0003800200 */
.L_x_27:
        /* <DEDUP_REMOVED lines=11> */
[----:B------:R-:W0:Y:S01]  /*1810*/  I2F.F64 R12, R12 ;  /* 0x0000000c000c7312 */ /* 0x000e220000201c00 */
[----:B------:R-:W-:Y:S01]  /*1820*/  BSSY.RECONVERGENT B3, `(.L_x_29) ;  /* 0x0000015000037945 */ /* 0x000fe20003800200 */
[----:B0-----:R-:W-:-:S06]  /*1830*/  DADD R8, R12, R8 ;  /* 0x000000000c087229 */ /* 0x001fcc0000000008 */
[----:B------:R-:W-:Y:S08]  /*1840*/  F2I.F64.TRUNC R0, R8 ;  /* 0x0000000800007311 */ /* 0x000ff0000030d100 */
[----:B--2---:R-:W0:Y:S01]  /*1850*/  I2F.F64 R22, R22 ;  /* 0x0000001600167312 */ /* 0x004e220000201c00 */
[----:B---3--:R-:W-:-:S07]  /*1860*/  FSETP.GEU.AND P1, PT, |R25|, 6.5827683646048100446e-37, PT ;  /* 0x036000001900780b */ /* 0x008fce0003f2e200 */
        /* <DEDUP_REMOVED lines=13> */
[----:B------:R-:W-:Y:S05]  /*1940*/  CALL.REL.NOINC `($__internal_0_$__cuda_sm20_div_rn_f64_full) ;  /* 0x0000000c008c7944 */ /* 0x000fea0003c00000 */
[----:B------:R-:W-:Y:S01]  /*1950*/  MOV R2, R10 ;  /* 0x0000000a00027202 */ /* 0x000fe20000000f00 */
[----:B------:R-:W-:-:S07]  /*1960*/  IMAD.MOV.U32 R3, RZ, RZ, R11 ;  /* 0x000000ffff037224 */ /* 0x000fce00078e000b */
.L_x_30:
[----:B------:R-:W-:Y:S05]  /*1970*/  BSYNC.RECONVERGENT B3 ;  /* 0x0000000000037941 */ /* 0x000fea0003800200 */
.L_x_29:
[----:B------:R-:W0:Y:S01]  /*1980*/  I2F.F64 R8, R0 ;  /* 0x0000000000087312 */ /* 0x000e220000201c00 */
[----:B------:R-:W-:Y:S01]  /*1990*/  VIADD R6, R6, 0x1000 ;  /* 0x0000100006067836 */ /* 0x000fe20000000000 */
[----:B0-----:R-:W-:-:S06]  /*19a0*/  DADD R8, R8, R2 ;  /* 0x0000000008087229 */ /* 0x001fcc0000000002 */
[----:B------:R1:W2:Y:S05]  /*19b0*/  F2I.F64.TRUNC R29, R8 ;  /* 0x00000008001d7311 */ /* 0x0002aa000030d100 */
.L_x_22:
[----:B------:R-:W-:Y:S05]  /*19c0*/  BSYNC.RECONVERGENT B2 ;  /* 0x0000000000027941 */ /* 0x000fea0003800200 */
.L_x_21:
[----:B------:R-:W-:-:S13]  /*19d0*/  LOP3.LUT P0, R4, R4, 0x3, RZ, 0xc0, !PT ;  /* 0x0000000304047812 */ /* 0x000fda000780c0ff */
[----:B------:R-:W-:Y:S05]  /*19e0*/  @!P0 BRA `(.L_x_1) ;  /* 0x0000000400c48947 */ /* 0x000fea0003800000 */
[----:B------:R-:W-:Y:S01]  /*19f0*/  ISETP.NE.AND P0, PT, R4, 0x1, PT ;  /* 0x000000010400780c */ /* 0x000fe20003f05270 */
[----:B------:R-:W-:-:S12]  /*1a00*/  BSSY.RECONVERGENT B2, `(.L_x_31) ;  /* 0x0000049000027945 */ /* 0x000fd80003800200 */
[----:B------:R-:W-:Y:S05]  /*1a10*/  @!P0 BRA `(.L_x_32) ;  /* 0x00000004001c8947 */ /* 0x000fea0003800000 */
[----:B------:R-:W3:Y:S01]  /*1a20*/  LDC.64 R2, c[0x0][0x398] ;  /* 0x0000e600ff027b82 */ /* 0x000ee20000000a00 */
[----:B------:R-:W5:Y:S07]  /*1a30*/  LDCU UR4, c[0x0][0x394] ;  /* 0x00007280ff0477ac */ /* 0x000f6e0008000800 */
[----:B01----:R-:W0:Y:S08]  /*1a40*/  LDC.64 R8, c[0x0][0x3a8] ;  /* 0x0000ea00ff087b82 */ /* 0x003e300000000a00 */
[----:B------:R-:W5:Y:S01]  /*1a50*/  LDC R0, c[0x0][0x384] ;  /* 0x0000e100ff007b82 */ /* 0x000f620000000800 */
[----:B---3--:R-:W-:-:S07]  /*1a60*/  IMAD.WIDE R2, R6, 0x4, R2 ;  /* 0x0000000406027825 */ /* 0x008fce00078e0202 */
[----:B------:R-:W1:Y:S01]  /*1a70*/  LDC.64 R24, c[0x0][0x3b0] ;  /* 0x0000ec00ff187b82 */ /* 0x000e620000000a00 */
[----:B------:R-:W0:Y:S02]  /*1a80*/  LDG.E R11, desc[UR6][R2.64] ;  /* 0x00000006020b7981 */ /* 0x000e24000c1e1900 */
[----:B0-----:R-:W-:-:S05]  /*1a90*/  IMAD.WIDE R8, R11, 0x4, R8 ;  /* 0x000000040b087825 */ /* 0x001fca00078e0208 */
[----:B------:R-:W3:Y:S01]  /*1aa0*/  LDG.E R22, desc[UR6][R8.64] ;  /* 0x0000000608167981 */ /* 0x000ee2000c1e1900 */
[----:B-----5:R-:W-:-:S04]  /*1ab0*/  IMAD R11, R0, UR4, R11 ;  /* 0x00000004000b7c24 */ /* 0x020fc8000f8e020b */
[----:B-1----:R-:W-:-:S06]  /*1ac0*/  IMAD.WIDE R24, R11, 0x8, R24 ;  /* 0x000000080b187825 */ /* 0x002fcc00078e0218 */
[----:B------:R-:W5:Y:S01]  /*1ad0*/  LDG.E.64 R24, desc[UR6][R24.64] ;  /* 0x0000000618187981 */ /* 0x000f62000c1e1b00 */
[----:B------:R-:W-:Y:S01]  /*1ae0*/  IMAD.MOV.U32 R10, RZ, RZ, 0x1 ;  /* 0x00000001ff0a7424 */ /* 0x000fe200078e00ff */
[----:B------:R-:W-:Y:S01]  /*1af0*/  BSSY.RECONVERGENT B3, `(.L_x_33) ;  /* 0x0000013000037945 */ /* 0x000fe20003800200 */
[----:B---3--:R-:W0:Y:S01]  /*1b00*/  I2F.F64 R22, R22 ;  /* 0x0000001600167312 */ /* 0x008e220000201c00 */
[----:B-----5:R-:W-:-:S07]  /*1b10*/  FSETP.GEU.AND P1, PT, |R25|, 6.5827683646048100446e-37, PT ;  /* 0x036000001900780b */ /* 0x020fce0003f2e200 */
        /* <DEDUP_REMOVED lines=13> */
[----:B--2-4-:R-:W-:Y:S05]  /*1bf0*/  CALL.REL.NOINC `($__internal_0_$__cuda_sm20_div_rn_f64_full) ;  /* 0x0000000800e07944 */ /* 0x014fea0003c00000 */
[----:B------:R-:W-:Y:S01]  /*1c00*/  MOV R8, R10 ;  /* 0x0000000a00087202 */ /* 0x000fe20000000f00 */
[----:B------:R-:W-:-:S07]  /*1c10*/  IMAD.MOV.U32 R9, RZ, RZ, R11 ;  /* 0x000000ffff097224 */ /* 0x000fce00078e000b */
.L_x_34:
[----:B------:R-:W-:Y:S05]  /*1c20*/  BSYNC.RECONVERGENT B3 ;  /* 0x0000000000037941 */ /* 0x000fea0003800200 */
.L_x_33:
[----:B------:R-:W3:Y:S01]  /*1c30*/  LDG.E R3, desc[UR6][R2.64+0x1000] ;  /* 0x0010000602037981 */ /* 0x000ee2000c1e1900 */
[----:B------:R-:W3:Y:S01]  /*1c40*/  LDC.64 R10, c[0x0][0x3a8] ;  /* 0x0000ea00ff0a7b82 */ /* 0x000ee20000000a00 */
[----:B------:R-:W0:Y:S07]  /*1c50*/  LDCU UR4, c[0x0][0x394] ;  /* 0x00007280ff0477ac */ /* 0x000e2e0008000800 */
[----:B------:R-:W0:Y:S08]  /*1c60*/  LDC R0, c[0x0][0x384] ;  /* 0x0000e100ff007b82 */ /* 0x000e300000000800 */
[----:B------:R-:W1:Y:S01]  /*1c70*/  LDC.64 R24, c[0x0][0x3b0] ;  /* 0x0000ec00ff187b82 */ /* 0x000e620000000a00 */
[----:B---3--:R-:W-:-:S05]  /*1c80*/  IMAD.WIDE R10, R3, 0x4, R10 ;  /* 0x00000004030a7825 */ /* 0x008fca00078e020a */
[----:B------:R-:W3:Y:S01]  /*1c90*/  LDG.E R22, desc[UR6][R10.64] ;  /* 0x000000060a167981 */ /* 0x000ee2000c1e1900 */
[----:B0-----:R-:W-:-:S04]  /*1ca0*/  IMAD R13, R0, UR4, R3 ;  /* 0x00000004000d7c24 */ /* 0x001fc8000f8e0203 */
[----:B-1----:R-:W-:-:S06]  /*1cb0*/  IMAD.WIDE R24, R13, 0x8, R24 ;  /* 0x000000080d187825 */ /* 0x002fcc00078e0218 */
[----:B------:R-:W5:Y:S01]  /*1cc0*/  LDG.E.64 R24, desc[UR6][R24.64] ;  /* 0x0000000618187981 */ /* 0x000f62000c1e1b00 */
[----:B------:R-:W-:Y:S01]  /*1cd0*/  IMAD.MOV.U32 R2, RZ, RZ, 0x1 ;  /* 0x00000001ff027424 */ /* 0x000fe200078e00ff */
[----:B--2-4-:R-:W0:Y:S01]  /*1ce0*/  I2F.F64 R14, R29 ;  /* 0x0000001d000e7312 */ /* 0x014e220000201c00 */
[----:B------:R-:W-:Y:S01]  /*1cf0*/  BSSY.RECONVERGENT B3, `(.L_x_35) ;  /* 0x0000015000037945 */ /* 0x000fe20003800200 */
[----:B0-----:R-:W-:-:S06]  /*1d00*/  DADD R8, R14, R8 ;  /* 0x000000000e087229 */ /* 0x001fcc0000000008 */
[----:B------:R-:W-:Y:S08]  /*1d10*/  F2I.F64.TRUNC R0, R8 ;  /* 0x0000000800007311 */ /* 0x000ff0000030d100 */
        /* <DEDUP_REMOVED lines=16> */
[----:B------:R-:W-:Y:S01]  /*1e20*/  IMAD.MOV.U32 R2, RZ, RZ, R10 ;  /* 0x000000ffff027224 */ /* 0x000fe200078e000a */
[----:B------:R-:W-:-:S07]  /*1e30*/  MOV R3, R11 ;  /* 0x0000000b00037202 */ /* 0x000fce0000000f00 */
.L_x_36:
[----:B------:R-:W-:Y:S05]  /*1e40*/  BSYNC.RECONVERGENT B3 ;  /* 0x0000000000037941 */ /* 0x000fea0003800200 */
.L_x_35:
[----:B------:R-:W0:Y:S01]  /*1e50*/  I2F.F64 R8, R0 ;  /* 0x0000000000087312 */ /* 0x000e220000201c00 */
[----:B------:R-:W-:Y:S01]  /*1e60*/  VIADD R6, R6, 0x800 ;  /* 0x0000080006067836 */ /* 0x000fe20000000000 */
[----:B0-----:R-:W-:-:S06]  /*1e70*/  DADD R8, R8, R2 ;  /* 0x0000000008087229 */ /* 0x001fcc0000000002 */
[----:B------:R3:W0:Y:S05]  /*1e80*/  F2I.F64.TRUNC R29, R8 ;  /* 0x00000008001d7311 */ /* 0x00062a000030d100 */
.L_x_32:
[----:B------:R-:W-:Y:S05]  /*1e90*/  BSYNC.RECONVERGENT B2 ;  /* 0x0000000000027941 */ /* 0x000fea0003800200 */
.L_x_31:
[----:B------:R-:W-:-:S13]  /*1ea0*/  LOP3.LUT P0, RZ, R5, 0x400, RZ, 0xc0, !PT ;  /* 0x0000040005ff7812 */ /* 0x000fda000780c0ff */
[----:B------:R-:W-:Y:S05]  /*1eb0*/  @P0 BRA `(.L_x_1) ;  /* 0x0000000000900947 */ /* 0x000fea0003800000 */
[----:B------:R-:W5:Y:S01]  /*1ec0*/  LDC.64 R2, c[0x0][0x398] ;  /* 0x0000e600ff027b82 */ /* 0x000f620000000a00 */
[----:B------:R-:W2:Y:S07]  /*1ed0*/  LDCU UR4, c[0x0][0x394] ;  /* 0x00007280ff0477ac */ /* 0x000eae0008000800 */
[----:B01-3--:R-:W0:Y:S08]  /*1ee0*/  LDC.64 R8, c[0x0][0x3a8] ;  /* 0x0000ea00ff087b82 */ /* 0x00be300000000a00 */
[----:B------:R-:W2:Y:S01]  /*1ef0*/  LDC R0, c[0x0][0x384] ;  /* 0x0000e100ff007b82 */ /* 0x000ea20000000800 */
[----:B-----5:R-:W-:-:S07]  /*1f00*/  IMAD.WIDE R2, R6, 0x4, R2 ;  /* 0x0000000406027825 */ /* 0x020fce00078e0202 */
[----:B------:R-:W1:Y:S01]  /*1f10*/  LDC.64 R4, c[0x0][0x3b0] ;  /* 0x0000ec00ff047b82 */ /* 0x000e620000000a00 */
[----:B------:R-:W0:Y:S02]  /*1f20*/  LDG.E R3, desc[UR6][R2.64] ;  /* 0x0000000602037981 */ /* 0x000e24000c1e1900 */
[----:B0-----:R-:W-:-:S05]  /*1f30*/  IMAD.WIDE R8, R3, 0x4, R8 ;  /* 0x0000000403087825 */ /* 0x001fca00078e0208 */
[----:B------:R-:W3:Y:S01]  /*1f40*/  LDG.E R22, desc[UR6][R8.64] ;  /* 0x0000000608167981 */ /* 0x000ee2000c1e1900 */
[----:B--2---:R-:W-:-:S04]  /*1f50*/  IMAD R11, R0, UR4, R3 ;  /* 0x00000004000b7c24 */ /* 0x004fc8000f8e0203 */
[----:B-1----:R-:W-:-:S05]  /*1f60*/  IMAD.WIDE R4, R11, 0x8, R4 ;  /* 0x000000080b047825 */ /* 0x002fca00078e0204 */
[----:B------:R-:W2:Y:S01]  /*1f70*/  LDG.E.64 R24, desc[UR6][R4.64] ;  /* 0x0000000604187981 */ /* 0x000ea2000c1e1b00 */
[----:B------:R-:W-:Y:S01]  /*1f80*/  IMAD.MOV.U32 R2, RZ, RZ, 0x1 ;  /* 0x00000001ff027424 */ /* 0x000fe200078e00ff */
        /* <DEDUP_REMOVED lines=17> */
[----:B------:R-:W-:Y:S01]  /*20a0*/  IMAD.MOV.U32 R2, RZ, RZ, R10 ;  /* 0x000000ffff027224 */ /* 0x000fe200078e000a */
[----:B------:R-:W-:-:S07]  /*20b0*/  MOV R3, R11 ;  /* 0x0000000b00037202 */ /* 0x000fce0000000f00 */
.L_x_38:
[----:B------:R-:W-:Y:S05]  /*20c0*/  BSYNC.RECONVERGENT B2 ;  /* 0x0000000000027941 */ /* 0x000fea0003800200 */
.L_x_37:
[----:B----4-:R-:W0:Y:S02]  /*20d0*/  I2F.F64 R4, R29 ;  /* 0x0000001d00047312 */ /* 0x010e240000201c00 */
[----:B0-----:R-:W-:-:S06]  /*20e0*/  DADD R2, R4, R2 ;  /* 0x0000000004027229 */ /* 0x001fcc0000000002 */
[----:B------:R0:W1:Y:S05]  /*20f0*/  F2I.F64.TRUNC R29, R2 ;  /* 0x00000002001d7311 */ /* 0x00006a000030d100 */
.L_x_1:
[----:B------:R-:W-:Y:S05]  /*2100*/  BSYNC.RECONVERGENT B0 ;  /* 0x0000000000007941 */ /* 0x000fea0003800200 */
.L_x_0:
[----:B------:R-:W5:Y:S01]  /*2110*/  S2UR UR5, SR_CgaCtaId ;  /* 0x00000000000579c3 */ /* 0x000f620000008800 */
[----:B------:R-:W-:Y:S01]  /*2120*/  UMOV UR4, 0x400 ;  /* 0x0000040000047882 */ /* 0x000fe20000000000 */
[C---:B------:R-:W-:Y:S02]  /*2130*/  ISETP.GT.U32.AND P0, PT, R7.reuse, 0x1ff, PT ;  /* 0x000001ff0700780c */ /* 0x040fe40003f04070 */
[----:B------:R-:W-:Y:S01]  /*2140*/  ISETP.GT.U32.AND P1, PT, R7, 0xff, PT ;  /* 0x000000ff0700780c */ /* 0x000fe20003f24070 */
[----:B-----5:R-:W-:-:S06]  /*2150*/  ULEA UR4, UR5, UR4, 0x18 ;  /* 0x0000000405047291 */ /* 0x020fcc000f8ec0ff */
[----:B------:R-:W-:-:S05]  /*2160*/  LEA R0, R7, UR4, 0x2 ;  /* 0x0000000407007c11 */ /* 0x000fca000f8e10ff */
[----:B012-4-:R-:W-:Y:S01]  /*2170*/  STS [R0], R29 ;  /* 0x0000001d00007388 */ /* 0x017fe20000000800 */
[----:B------:R-:W-:Y:S06]  /*2180*/  BAR.SYNC.DEFER_BLOCKING 0x0 ;  /* 0x0000000000007b1d */ /* 0x000fec0000010000 */
[----:B------:R-:W-:Y:S04]  /*2190*/  @!P0 LDS R2, [R0+0x800] ;  /* 0x0008000000028984 */ /* 0x000fe80000000800 */
[----:B------:R-:W0:Y:S02]  /*21a0*/  @!P0 LDS R3, [R0] ;  /* 0x0000000000038984 */ /* 0x000e240000000800 */
[----:B0-----:R-:W-:-:S05]  /*21b0*/  @!P0 IMAD.IADD R3, R2, 0x1, R3 ;  /* 0x0000000102038824 */ /* 0x001fca00078e0203 */
[----:B------:R-:W-:Y:S01]  /*21c0*/  @!P0 STS [R0], R3 ;  /* 0x0000000300008388 */ /* 0x000fe20000000800 */
[----:B------:R-:W-:Y:S01]  /*21d0*/  BAR.SYNC.DEFER_BLOCKING 0x0 ;  /* 0x0000000000007b1d */ /* 0x000fe20000010000 */
[----:B------:R-:W-:-:S05]  /*21e0*/  ISETP.GT.U32.AND P0, PT, R7, 0x7f, PT ;  /* 0x0000007f0700780c */ /* 0x000fca0003f04070 */
[----:B------:R-:W-:Y:S04]  /*21f0*/  @!P1 LDS R2, [R0+0x400] ;  /* 0x0004000000029984 */ /* 0x000fe80000000800 */
[----:B------:R-:W0:Y:S02]  /*2200*/  @!P1 LDS R5, [R0] ;  /* 0x0000000000059984 */ /* 0x000e240000000800 */
[----:B0-----:R-:W-:-:S05]  /*2210*/  @!P1 IMAD.IADD R5, R2, 0x1, R5 ;  /* 0x0000000102059824 */ /* 0x001fca00078e0205 */
[----:B------:R-:W-:Y:S01]  /*2220*/  @!P1 STS [R0], R5 ;  /* 0x0000000500009388 */ /* 0x000fe20000000800 */
[----:B------:R-:W-:Y:S01]  /*2230*/  BAR.SYNC.DEFER_BLOCKING 0x0 ;  /* 0x0000000000007b1d */ /* 0x000fe20000010000 */
[----:B------:R-:W-:-:S05]  /*2240*/  ISETP.GT.U32.AND P1, PT, R7, 0x3f, PT ;  /* 0x0000003f0700780c */ /* 0x000fca0003f24070 */
[----:B------:R-:W-:Y:S04]  /*2250*/  @!P0 LDS R2, [R0+0x200] ;  /* 0x0002000000028984 */ /* 0x000fe80000000800 */
[----:B---3--:R-:W0:Y:S02]  /*2260*/  @!P0 LDS R9, [R0] ;  /* 0x0000000000098984 */ /* 0x008e240000000800 */
[----:B0-----:R-:W-:-:S05]  /*2270*/  @!P0 IMAD.IADD R9, R2, 0x1, R9 ;  /* 0x0000000102098824 */ /* 0x001fca00078e0209 */
[----:B------:R-:W-:Y:S01]  /*2280*/  @!P0 STS [R0], R9 ;  /* 0x0000000900008388 */ /* 0x000fe20000000800 */
[----:B------:R-:W-:Y:S01]  /*2290*/  BAR.SYNC.DEFER_BLOCKING 0x0 ;  /* 0x0000000000007b1d */ /* 0x000fe20000010000 */
[----:B------:R-:W-:-:S05]  /*22a0*/  ISETP.GT.U32.AND P0, PT, R7, 0x1f, PT ;  /* 0x0000001f0700780c */ /* 0x000fca0003f04070 */
[----:B------:R-:W-:Y:S04]  /*22b0*/  @!P1 LDS R2, [R0+0x100] ;  /* 0x0001000000029984 */ /* 0x000fe80000000800 */
[----:B------:R-:W0:Y:S02]  /*22c0*/  @!P1 LDS R3, [R0] ;  /* 0x0000000000039984 */ /* 0x000e240000000800 */
[----:B0-----:R-:W-:-:S05]  /*22d0*/  @!P1 IADD3 R3, PT, PT, R2, R3, RZ ;  /* 0x0000000302039210 */ /* 0x001fca0007ffe0ff */
        /* <DEDUP_REMOVED lines=26> */
[----:B------:R-:W-:-:S05]  /*2480*/  ISETP.NE.AND P1, PT, R7, RZ, PT ;  /* 0x000000ff0700720c */ /* 0x000fca0003f25270 */
[----:B------:R-:W-:Y:S04]  /*2490*/  @!P0 LDS R2, [R0+0x8] ;  /* 0x0000080000028984 */ /* 0x000fe80000000800 */
[----:B------:R-:W0:Y:S02]  /*24a0*/  @!P0 LDS R9, [R0] ;  /* 0x0000000000098984 */ /* 0x000e240000000800 */
[----:B0-----:R-:W-:-:S05]  /*24b0*/  @!P0 IMAD.IADD R9, R2, 0x1, R9 ;  /* 0x0000000102098824 */ /* 0x001fca00078e0209 */
[----:B------:R-:W-:Y:S01]  /*24c0*/  @!P0 STS [R0], R9 ;  /* 0x0000000900008388 */ /* 0x000fe20000000800 */
[----:B------:R-:W-:Y:S06]  /*24d0*/  BAR.SYNC.DEFER_BLOCKING 0x0 ;  /* 0x0000000000007b1d */ /* 0x000fec0000010000 */
[----:B------:R-:W-:Y:S04]  /*24e0*/  @!P1 LDS R2, [UR4+0x4] ;  /* 0x00000404ff029984 */ /* 0x000fe80008000800 */
[----:B------:R-:W0:Y:S02]  /*24f0*/  @!P1 LDS R3, [R0] ;  /* 0x0000000000039984 */ /* 0x000e240000000800 */
[----:B0-----:R-:W-:-:S05]  /*2500*/  @!P1 IMAD.IADD R3, R2, 0x1, R3 ;  /* 0x0000000102039824 */ /* 0x001fca00078e0203 */
[----:B------:R0:W-:Y:S01]  /*2510*/  @!P1 STS [R0], R3 ;  /* 0x0000000300009388 */ /* 0x0001e20000000800 */
[----:B------:R-:W-:Y:S06]  /*2520*/  BAR.SYNC.DEFER_BLOCKING 0x0 ;  /* 0x0000000000007b1d */ /* 0x000fec0000010000 */
[----:B------:R-:W-:Y:S05]  /*2530*/  @P1 EXIT ;  /* 0x000000000000194d */ /* 0x000fea0003800000 */
[----:B------:R-:W1:Y:S01]  /*2540*/  LDCU UR4, c[0x0][0x384] ;  /* 0x00007080ff0477ac */ /* 0x000e620008000800 */
[----:B------:R-:W-:Y:S01]  /*2550*/  IMAD.MOV.U32 R2, RZ, RZ, 0x1 ;  /* 0x00000001ff027424 */ /* 0x000fe200078e00ff */
[----:B------:R-:W2:Y:S01]  /*2560*/  LDC.64 R24, c[0x0][0x388] ;  /* 0x0000e200ff187b82 */ /* 0x000ea20000000a00 */
[----:B-1----:R-:W0:Y:S01]  /*2570*/  I2F.F64 R22, UR4 ;  /* 0x0000000400167d12 */ /* 0x002e220008201c00 */
[----:B--2---:R-:W-:-:S07]  /*2580*/  DADD R24, -R24, 1 ;  /* 0x3ff0000018187429 */ /* 0x004fce0000000100 */
[----:B0-----:R-:W0:Y:S03]  /*2590*/  MUFU.RCP64H R3, R23 ;  /* 0x0000001700037308 */ /* 0x001e260000001800 */
[----:B------:R-:W-:Y:S01]  /*25a0*/  FSETP.GEU.AND P1, PT, |R25|, 6.5827683646048100446e-37, PT ;  /* 0x036000001900780b */ /* 0x000fe20003f2e200 */
        /* <DEDUP_REMOVED lines=15> */
.L_x_39:
[----:B------:R-:W0:Y:S01]  /*26a0*/  S2UR UR5, SR_CgaCtaId ;  /* 0x00000000000579c3 */ /* 0x000e220000008800 */
[----:B------:R-:W-:Y:S01]  /*26b0*/  UMOV UR4, 0x400 ;  /* 0x0000040000047882 */ /* 0x000fe20000000000 */
[----:B------:R-:W1:Y:S06]  /*26c0*/  LDCU.64 UR8, c[0x0][0x388] ;  /* 0x00007100ff0877ac */ /* 0x000e6c0008000a00 */
[----:B------:R-:W2:Y:S08]  /*26d0*/  LDC.64 R8, c[0x0][0x380] ;  /* 0x0000e000ff087b82 */ /* 0x000eb00000000a00 */
[----:B------:R-:W3:Y:S01]  /*26e0*/  LDC.64 R6, c[0x0][0x3b0] ;  /* 0x0000ec00ff067b82 */ /* 0x000ee20000000a00 */
[----:B0-----:R-:W-:-:S09]  /*26f0*/  ULEA UR4, UR5, UR4, 0x18 ;  /* 0x0000000405047291 */ /* 0x001fd2000f8ec0ff */
[----:B------:R-:W0:Y:S02]  /*2700*/  LDS R0, [UR4] ;  /* 0x00000004ff007984 */ /* 0x000e240008000800 */
[----:B------:R-:W2:Y:S02]  /*2710*/  LDCU UR4, c[0x0][0x390] ;  /* 0x00007200ff0477ac */ /* 0x000ea40008000800 */
[----:B--2---:R-:W-:Y:S01]  /*2720*/  IMAD R9, R9, UR4, R8 ;  /* 0x0000000409097c24 */ /* 0x004fe2000f8e0208 */
[----:B0-----:R-:W1:Y:S02]  /*2730*/  I2F.F64 R4, R0 ;  /* 0x0000000000047312 */ /* 0x001e640000201c00 */
[----:B-1----:R-:W-:Y:S01]  /*2740*/  DFMA R4, R4, UR8, R2 ;  /* 0x0000000804047c2b */ /* 0x002fe20008000002 */
[----:B---3--:R-:W-:-:S06]  /*2750*/  IMAD.WIDE R2, R9, 0x8, R6 ;  /* 0x0000000809027825 */ /* 0x008fcc00078e0206 */
[----:B------:R-:W-:Y:S01]  /*2760*/  STG.E.64 desc[UR6][R2.64], R4 ;  /* 0x0000000402007986 */ /* 0x000fe2000c101b06 */
[----:B------:R-:W-:Y:S05]  /*2770*/  EXIT ;  /* 0x000000000000794d */ /* 0x000fea0003800000 */
        .weak           $__internal_0_$__cuda_sm20_div_rn_f64_full
        .type           $__internal_0_$__cuda_sm20_div_rn_f64_full,@function
        .size           $__internal_0_$__cuda_sm20_div_rn_f64_full,(.L_x_46 - $__internal_0_$__cuda_sm20_div_rn_f64_full)
$__internal_0_$__cuda_sm20_div_rn_f64_full:
[C---:B------:R-:W-:Y:S01]  /*2780*/  FSETP.GEU.AND P0, PT, |R23|.reuse, 1.469367938527859385e-39, PT ;  /* 0x001000001700780b */ /* 0x040fe20003f0e200 */
[----:B------:R-:W-:Y:S01]  /*2790*/  IMAD.MOV.U32 R26, RZ, RZ, 0x1 ;  /* 0x00000001ff1a7424 */ /* 0x000fe200078e00ff */
[----:B------:R-:W-:Y:S01]  /*27a0*/  LOP3.LUT R20, R23, 0x800fffff, RZ, 0xc0, !PT ;  /* 0x800fffff17147812 */ /* 0x000fe200078ec0ff */
[----:B------:R-:W-:Y:S01]  /*27b0*/  BSSY.RECONVERGENT B1, `(.L_x_40) ;  /* 0x0000054000017945 */ /* 0x000fe20003800200 */
[C---:B------:R-:W-:Y:S02]  /*27c0*/  FSETP.GEU.AND P3, PT, |R25|.reuse, 1.469367938527859385e-39, PT ;  /* 0x001000001900780b */ /* 0x040fe40003f6e200 */
[----:B------:R-:W-:Y:S01]  /*27d0*/  LOP3.LUT R21, R20, 0x3ff00000, RZ, 0xfc, !PT ;  /* 0x3ff0000014157812 */ /* 0x000fe200078efcff */
[----:B------:R-:W-:Y:S01]  /*27e0*/  IMAD.MOV.U32 R20, RZ, RZ, R22 ;  /* 0x000000ffff147224 */ /* 0x000fe200078e0016 */
[----:B------:R-:W-:Y:S02]  /*27f0*/  LOP3.LUT R9, R25, 0x7ff00000, RZ, 0xc0, !PT ;  /* 0x7ff0000019097812 */ /* 0x000fe400078ec0ff */
[----:B------:R-:W-:-:S02]  /*2800*/  MOV R28, 0x1ca00000 ;  /* 0x1ca00000001c7802 */ /* 0x000fc40000000f00 */
[----:B------:R-:W-:Y:S01]  /*2810*/  LOP3.LUT R30, R23, 0x7ff00000, RZ, 0xc0, !PT ;  /* 0x7ff00000171e7812 */ /* 0x000fe200078ec0ff */
[----:B------:R-:W-:-:S03]  /*2820*/  @!P0 DMUL R20, R22, 8.98846567431157953865e+307 ;  /* 0x7fe0000016148828 */ /* 0x000fc60000000000 */
[----:B------:R-:W-:Y:S02]  /*2830*/  ISETP.GE.U32.AND P2, PT, R9, R30, PT ;  /* 0x0000001e0900720c */ /* 0x000fe40003f46070 */
[----:B------:R-:W-:Y:S01]  /*2840*/  @!P3 LOP3.LUT R10, R23, 0x7ff00000, RZ, 0xc0, !PT ;  /* 0x7ff00000170ab812 */ /* 0x000fe200078ec0ff */
[----:B------:R-:W0:Y:S01]  /*2850*/  MUFU.RCP64H R27, R21 ;  /* 0x00000015001b7308 */ /* 0x000e220000001800 */
[----:B------:R-:W-:Y:S02]  /*2860*/  SEL R11, R28, 0x63400000, !P2 ;  /* 0x634000001c0b7807 */ /* 0x000fe40005000000 */
[----:B------:R-:W-:Y:S02]  /*2870*/  @!P3 ISETP.GE.U32.AND P4, PT, R9, R10, PT ;  /* 0x0000000a0900b20c */ /* 0x000fe40003f86070 */
[----:B------:R-:W-:Y:S02]  /*2880*/  LOP3.LUT R11, R11, 0x800fffff, R25, 0xf8, !PT ;  /* 0x800fffff0b0b7812 */ /* 0x000fe400078ef819 */
[----:B------:R-:W-:Y:S01]  /*2890*/  @!P0 LOP3.LUT R30, R21, 0x7ff00000, RZ, 0xc0, !PT ;  /* 0x7ff00000151e8812 */ /* 0x000fe200078ec0ff */
[----:B0-----:R-:W-:-:S08]  /*28a0*/  DFMA R32, R26, -R20, 1 ;  /* 0x3ff000001a20742b */ /* 0x001fd00000000814 */
[----:B------:R-:W-:-:S08]  /*28b0*/  DFMA R32, R32, R32, R32 ;  /* 0x000000202020722b */ /* 0x000fd00000000020 */
[----:B------:R-:W-:Y:S01]  /*28c0*/  DFMA R26, R26, R32, R26 ;  /* 0x000000201a1a722b */ /* 0x000fe2000000001a */
[----:B------:R-:W-:Y:S01]  /*28d0*/  @!P3 SEL R33, R28, 0x63400000, !P4 ;  /* 0x634000001c21b807 */ /* 0x000fe20006000000 */
[----:B------:R-:W-:-:S03]  /*28e0*/  @!P3 IMAD.MOV.U32 R32, RZ, RZ, RZ ;  /* 0x000000ffff20b224 */ /* 0x000fc600078e00ff */
[----:B------:R-:W-:-:S03]  /*28f0*/  @!P3 LOP3.LUT R10, R33, 0x80000000, R25, 0xf8, !PT ;  /* 0x80000000210ab812 */ /* 0x000fc600078ef819 */
[----:B------:R-:W-:Y:S01]  /*2900*/  DFMA R34, R26, -R20, 1 ;  /* 0x3ff000001a22742b */ /* 0x000fe20000000814 */
[----:B------:R-:W-:Y:S01]  /*2910*/  @!P3 LOP3.LUT R33, R10, 0x100000, RZ, 0xfc, !PT ;  /* 0x001000000a21b812 */ /* 0x000fe200078efcff */
[----:B------:R-:W-:-:S06]  /*2920*/  IMAD.MOV.U32 R10, RZ, RZ, R24 ;  /* 0x000000ffff0a7224 */ /* 0x000fcc00078e0018 */
[----:B------:R-:W-:Y:S02]  /*2930*/  DFMA R34, R26, R34, R26 ;  /* 0x000000221a22722b */ /* 0x000fe4000000001a */
[----:B------:R-:W-:-:S08]  /*2940*/  @!P3 DFMA R10, R10, 2, -R32 ;  /* 0x400000000a0ab82b */ /* 0x000fd00000000820 */
[----:B------:R-:W-:-:S08]  /*2950*/  DMUL R32, R34, R10 ;  /* 0x0000000a22207228 */ /* 0x000fd00000000000 */
[----:B------:R-:W-:-:S08]  /*2960*/  DFMA R26, R32, -R20, R10 ;  /* 0x80000014201a722b */ /* 0x000fd0000000000a */
[----:B------:R-:W-:Y:S01]  /*2970*/  DFMA R26, R34, R26, R32 ;  /* 0x0000001a221a722b */ /* 0x000fe20000000020 */
[----:B------:R-:W-:Y:S01]  /*2980*/  IMAD.MOV.U32 R32, RZ, RZ, R9 ;  /* 0x000000ffff207224 */ /* 0x000fe200078e0009 */
[----:B------:R-:W-:-:S04]  /*2990*/  @!P3 LOP3.LUT R32, R11, 0x7ff00000, RZ, 0xc0, !PT ;  /* 0x7ff000000b20b812 */ /* 0x000fc800078ec0ff */
[----:B------:R-:W-:-:S04]  /*29a0*/  IADD3 R33, PT, PT, R32, -0x1, RZ ;  /* 0xffffffff20217810 */ /* 0x000fc80007ffe0ff */
[----:B------:R-:W-:Y:S01]  /*29b0*/  ISETP.GT.U32.AND P0, PT, R33, 0x7feffffe, PT ;  /* 0x7feffffe2100780c */ /* 0x000fe20003f04070 */
[----:B------:R-:W-:-:S05]  /*29c0*/  VIADD R33, R30, 0xffffffff ;  /* 0xffffffff1e217836 */ /* 0x000fca0000000000 */
[----:B------:R-:W-:-:S13]  /*29d0*/  ISETP.GT.U32.OR P0, PT, R33, 0x7feffffe, P0 ;  /* 0x7feffffe2100780c */ /* 0x000fda0000704470 */
[----:B------:R-:W-:Y:S05]  /*29e0*/  @P0 BRA `(.L_x_41) ;  /* 0x00000000006c0947 */ /* 0x000fea0003800000 */
[----:B------:R-:W-:Y:S02]  /*29f0*/  LOP3.LUT R24, R23, 0x7ff00000, RZ, 0xc0, !PT ;  /* 0x7ff0000017187812 */ /* 0x000fe400078ec0ff */
[----:B------:R-:W-:Y:S02]  /*2a00*/  MOV R32, RZ ;  /* 0x000000ff00207202 */ /* 0x000fe40000000f00 */
[CC--:B------:R-:W-:Y:S02]  /*2a10*/  VIADDMNMX R25, R9.reuse, -R24.reuse, 0xb9600000, !PT ;  /* 0xb960000009197446 */ /* 0x0c0fe40007800918 */
[----:B------:R-:W-:Y:S02]  /*2a20*/  ISETP.GE.U32.AND P0, PT, R9, R24, PT ;  /* 0x000000180900720c */ /* 0x000fe40003f06070 */
[----:B------:R-:W-:Y:S02]  /*2a30*/  VIMNMX R25, PT, PT, R25, 0x46a00000, PT ;  /* 0x46a0000019197848 */ /* 0x000fe40003fe0100 */
[----:B------:R-:W-:-:S05]  /*2a40*/  SEL R28, R28, 0x63400000, !P0 ;  /* 0x634000001c1c7807 */ /* 0x000fca0004000000 */
[----:B------:R-:W-:-:S04]  /*2a50*/  IMAD.IADD R25, R25, 0x1, -R28 ;  /* 0x0000000119197824 */ /* 0x000fc800078e0a1c */
[----:B------:R-:W-:-:S06]  /*2a60*/  VIADD R33, R25, 0x7fe00000 ;  /* 0x7fe0000019217836 */ /* 0x000fcc0000000000 */
[----:B------:R-:W-:-:S10]  /*2a70*/  DMUL R34, R26, R32 ;  /* 0x000000201a227228 */ /* 0x000fd40000000000 */
[----:B------:R-:W-:-:S13]  /*2a80*/  FSETP.GTU.AND P0, PT, |R35|, 1.469367938527859385e-39, PT ;  /* 0x001000002300780b */ /* 0x000fda0003f0c200 */
[----:B------:R-:W-:Y:S05]  /*2a90*/  @P0 BRA `(.L_x_42) ;  /* 0x0000000000940947 */ /* 0x000fea0003800000 */
[----:B------:R-:W-:Y:S01]  /*2aa0*/  DFMA R10, R26, -R20, R10 ;  /* 0x800000141a0a722b */ /* 0x000fe2000000000a */
[----:B------:R-:W-:-:S09]  /*2ab0*/  IMAD.MOV.U32 R32, RZ, RZ, RZ ;  /* 0x000000ffff207224 */ /* 0x000fd200078e00ff */
[C---:B------:R-:W-:Y:S02]  /*2ac0*/  FSETP.NEU.AND P0, PT, R11.reuse, RZ, PT ;  /* 0x000000ff0b00720b */ /* 0x040fe40003f0d000 */
[----:B------:R-:W-:-:S04]  /*2ad0*/  LOP3.LUT R22, R11, 0x80000000, R23, 0x48, !PT ;  /* 0x800000000b167812 */ /* 0x000fc800078e4817 */
[----:B------:R-:W-:-:S07]  /*2ae0*/  LOP3.LUT R33, R22, R33, RZ, 0xfc, !PT ;  /* 0x0000002116217212 */ /* 0x000fce00078efcff */
[----:B------:R-:W-:Y:S05]  /*2af0*/  @!P0 BRA `(.L_x_42) ;  /* 0x00000000007c8947 */ /* 0x000fea0003800000 */
[----:B------:R-:W-:Y:S01]  /*2b00*/  IMAD.MOV R11, RZ, RZ, -R25 ;  /* 0x000000ffff0b7224 */ /* 0x000fe200078e0a19 */
[----:B------:R-:W-:Y:S01]  /*2b10*/  IADD3 R25, PT, PT, -R25, -0x43300000, RZ ;  /* 0xbcd0000019197810 */ /* 0x000fe20007ffe1ff */
[----:B------:R-:W-:-:S06]  /*2b20*/  IMAD.MOV.U32 R10, RZ, RZ, RZ ;  /* 0x000000ffff0a7224 */ /* 0x000fcc00078e00ff */
[----:B------:R-:W-:Y:S02]  /*2b30*/  DFMA R10, R34, -R10, R26 ;  /* 0x8000000a220a722b */ /* 0x000fe4000000001a */
[----:B------:R-:W-:-:S08]  /*2b40*/  DMUL.RP R26, R26, R32 ;  /* 0x000000201a1a7228 */ /* 0x000fd00000008000 */
[----:B------:R-:W-:Y:S02]  /*2b50*/  FSETP.NEU.AND P0, PT, |R11|, R25, PT ;  /* 0x000000190b00720b */ /* 0x000fe40003f0d200 */
[----:B------:R-:W-:Y:S02]  /*2b60*/  LOP3.LUT R9, R27, R22, RZ, 0x3c, !PT ;  /* 0x000000161b097212 */ /* 0x000fe400078e3cff */
[----:B------:R-:W-:Y:S02]  /*2b70*/  FSEL R34, R26, R34, !P0 ;  /* 0x000000221a227208 */ /* 0x000fe40004000000 */
[----:B------:R-:W-:Y:S01]  /*2b80*/  FSEL R35, R9, R35, !P0 ;  /* 0x0000002309237208 */ /* 0x000fe20004000000 */
[----:B------:R-:W-:Y:S06]  /*2b90*/  BRA `(.L_x_42) ;  /* 0x0000000000547947 */ /* 0x000fec0003800000 */
.L_x_41:
[----:B------:R-:W-:-:S14]  /*2ba0*/  DSETP.NAN.AND P0, PT, R24, R24, PT ;  /* 0x000000181800722a */ /* 0x000fdc0003f08000 */
[----:B------:R-:W-:Y:S05]  /*2bb0*/  @P0 BRA `(.L_x_43) ;  /* 0x0000000000440947 */ /* 0x000fea0003800000 */
[----:B------:R-:W-:-:S14]  /*2bc0*/  DSETP.NAN.AND P0, PT, R22, R22, PT ;  /* 0x000000161600722a */ /* 0x000fdc0003f08000 */
[----:B------:R-:W-:Y:S05]  /*2bd0*/  @P0 BRA `(.L_x_44) ;  /* 0x0000000000300947 */ /* 0x000fea0003800000 */
[----:B------:R-:W-:Y:S01]  /*2be0*/  ISETP.NE.AND P0, PT, R32, R30, PT ;  /* 0x0000001e2000720c */ /* 0x000fe20003f05270 */
[----:B------:R-:W-:Y:S01]  /*2bf0*/  IMAD.MOV.U32 R35, RZ, RZ, -0x80000 ;  /* 0xfff80000ff237424 */ /* 0x000fe200078e00ff */
[----:B------:R-:W-:-:S11]  /*2c00*/  MOV R34, 0x0 ;  /* 0x0000000000227802 */ /* 0x000fd60000000f00 */
[----:B------:R-:W-:Y:S05]  /*2c10*/  @!P0 BRA `(.L_x_42) ;  /* 0x0000000000348947 */ /* 0x000fea0003800000 */
[----:B------:R-:W-:Y:S02]  /*2c20*/  ISETP.NE.AND P0, PT, R32, 0x7ff00000, PT ;  /* 0x7ff000002000780c */ /* 0x000fe40003f05270 */
[----:B------:R-:W-:Y:S02]  /*2c30*/  LOP3.LUT R35, R25, 0x80000000, R23, 0x48, !PT ;  /* 0x8000000019237812 */ /* 0x000fe400078e4817 */
[----:B------:R-:W-:-:S13]  /*2c40*/  ISETP.EQ.OR P0, PT, R30, RZ, !P0 ;  /* 0x000000ff1e00720c */ /* 0x000fda0004702670 */
[----:B------:R-:W-:Y:S01]  /*2c50*/  @P0 LOP3.LUT R9, R35, 0x7ff00000, RZ, 0xfc, !PT ;  /* 0x7ff0000023090812 */ /* 0x000fe200078efcff */
[----:B------:R-:W-:Y:S02]  /*2c60*/  @!P0 IMAD.MOV.U32 R34, RZ, RZ, RZ ;  /* 0x000000ffff228224 */ /* 0x000fe400078e00ff */
[----:B------:R-:W-:Y:S01]  /*2c70*/  @P0 IMAD.MOV.U32 R34, RZ, RZ, RZ ;  /* 0x000000ffff220224 */ /* 0x000fe200078e00ff */
[----:B------:R-:W-:Y:S01]  /*2c80*/  @P0 MOV R35, R9 ;  /* 0x0000000900230202 */ /* 0x000fe20000000f00 */
[----:B------:R-:W-:Y:S06]  /*2c90*/  BRA `(.L_x_42) ;  /* 0x0000000000147947 */ /* 0x000fec0003800000 */
.L_x_44:
[----:B------:R-:W-:Y:S01]  /*2ca0*/  LOP3.LUT R35, R23, 0x80000, RZ, 0xfc, !PT ;  /* 0x0008000017237812 */ /* 0x000fe200078efcff */
[----:B------:R-:W-:Y:S01]  /*2cb0*/  IMAD.MOV.U32 R34, RZ, RZ, R22 ;  /* 0x000000ffff227224 */ /* 0x000fe200078e0016 */
[----:B------:R-:W-:Y:S06]  /*2cc0*/  BRA `(.L_x_42) ;  /* 0x0000000000087947 */ /* 0x000fec0003800000 */
.L_x_43:
[----:B------:R-:W-:Y:S01]  /*2cd0*/  LOP3.LUT R35, R25, 0x80000, RZ, 0xfc, !PT ;  /* 0x0008000019237812 */ /* 0x000fe200078efcff */
[----:B------:R-:W-:-:S07]  /*2ce0*/  IMAD.MOV.U32 R34, RZ, RZ, R24 ;  /* 0x000000ffff227224 */ /* 0x000fce00078e0018 */
.L_x_42:
[----:B------:R-:W-:Y:S05]  /*2cf0*/  BSYNC.RECONVERGENT B1 ;  /* 0x0000000000017941 */ /* 0x000fea0003800200 */
.L_x_40:
[----:B------:R-:W-:Y:S01]  /*2d00*/  IMAD.MOV.U32 R9, RZ, RZ, 0x0 ;  /* 0x00000000ff097424 */ /* 0x000fe200078e00ff */
[----:B------:R-:W-:Y:S01]  /*2d10*/  MOV R11, R35 ;  /* 0x00000023000b7202 */ /* 0x000fe20000000f00 */
[----:B------:R-:W-:Y:S02]  /*2d20*/  IMAD.MOV.U32 R10, RZ, RZ, R34 ;  /* 0x000000ffff0a7224 */ /* 0x000fe400078e0022 */
[----:B------:R-:W-:Y:S05]  /*2d30*/  RET.REL.NODEC R8 `(_Z9oneVertexiidiiPKiS0_S0_Pd) ;  /* 0xffffffd008b07950 */ /* 0x000fea0003c3ffff */
.L_x_45:
[----:B------:R-:W-:-:S00]  /*2d40*/  BRA `(.L_x_45) ;  /* 0xfffffffc00fc7947 */ /* 0x000fc0000383ffff */
[----:B------:R-:W-:-:S00]  /*2d50*/  NOP ;  /* 0x0000000000007918 */ /* 0x000fc00000000000 */
        /* <DEDUP_REMOVED lines=10> */
.L_x_46:


//--------------------- .nv.shared._Z9oneVertexiidiiPKiS0_S0_Pd --------------------------
	.section	.nv.shared._Z9oneVertexiidiiPKiS0_S0_Pd,"aw",@nobits
	.sectionflags	@""
	.align	4
.nv.shared._Z9oneVertexiidiiPKiS0_S0_Pd:
	.zero		5120


//--------------------- .nv.shared.reserved.0     --------------------------
	.section	.nv.shared.reserved.0,"aw",@nobits
	.weak		__nv_reservedSMEM_offset_0_alias
	.size		__nv_reservedSMEM_offset_0_alias, 0, 64
	.other		__nv_reservedSMEM_offset_0_alias,@"STO_CUDA_RESERVED_SHARED STV_DEFAULT"
__nv_reservedSMEM_offset_0_alias:
	.zero		0
	.zero		64


//--------------------- .nv.constant0._Z9oneVertexiidiiPKiS0_S0_Pd --------------------------
	.section	.nv.constant0._Z9oneVertexiidiiPKiS0_S0_Pd,"a",@progbits
	.sectionflags	@""
	.align	4
.nv.constant0._Z9oneVertexiidiiPKiS0_S0_Pd:
	.zero		952


//--------------------- SYMBOLS --------------------------

	.type		.nv.reservedSmem.offset0,@object
	.size		.nv.reservedSmem.offset0,0x4
	.type		.nv.reservedSmem.cap,@object
	.size		.nv.reservedSmem.cap,0x4
